//
// Generated by NVIDIA NVVM Compiler
//
// Compiler Build ID: CL-36424714
// Cuda compilation tools, release 13.0, V13.0.88
// Based on NVVM 20.0.0
//

.version 9.0
.target sm_100
.address_size 64

	// .globl	_Z23calculateWithCudaMallocllPfPPi

.visible .entry _Z23calculateWithCudaMallocllPfPPi(
	.param .u64 _Z23calculateWithCudaMallocllPfPPi_param_0,
	.param .u64 _Z23calculateWithCudaMallocllPfPPi_param_1,
	.param .u64 .ptr .align 1 _Z23calculateWithCudaMallocllPfPPi_param_2,
	.param .u64 .ptr .align 1 _Z23calculateWithCudaMallocllPfPPi_param_3
)
{
	.reg .pred 	%p<22>;
	.reg .b32 	%r<101>;
	.reg .b32 	%f<3>;
	.reg .b64 	%rd<35>;

	ld.param.u64 	%rd18, [_Z23calculateWithCudaMallocllPfPPi_param_0];
	ld.param.u64 	%rd15, [_Z23calculateWithCudaMallocllPfPPi_param_1];
	ld.param.u64 	%rd16, [_Z23calculateWithCudaMallocllPfPPi_param_2];
	ld.param.u64 	%rd17, [_Z23calculateWithCudaMallocllPfPPi_param_3];
	mov.u32 	%r41, %ctaid.x;
	mov.u32 	%r42, %ntid.x;
	mov.u32 	%r43, %tid.x;
	mad.lo.s32 	%r44, %r41, %r42, %r43;
	cvt.s64.s32 	%rd1, %r44;
	setp.le.s64 	%p1, %rd18, %rd1;
	@%p1 bra 	$L__BB0_43;
	setp.lt.s64 	%p2, %rd15, 1;
	mov.b32 	%r89, 0;
	mov.u32 	%r90, %r89;
	@%p2 bra 	$L__BB0_42;
	cvta.to.global.u64 	%rd20, %rd17;
	shl.b64 	%rd21, %rd1, 3;
	add.s64 	%rd22, %rd20, %rd21;
	ld.global.u64 	%rd23, [%rd22];
	cvta.to.global.u64 	%rd2, %rd23;
	and.b64  	%rd33, %rd15, 3;
	setp.lt.u64 	%p3, %rd15, 4;
	mov.b32 	%r90, 0;
	mov.b64 	%rd34, 0;
	mov.u32 	%r89, %r90;
	@%p3 bra 	$L__BB0_33;
	and.b64  	%rd34, %rd15, 9223372036854775804;
	add.s64 	%rd30, %rd2, 8;
	mov.b32 	%r90, 0;
	mov.u64 	%rd31, %rd34;
$L__BB0_4:
	ld.global.u32 	%r50, [%rd30+-8];
	shr.s32 	%r51, %r50, 31;
	shr.u32 	%r52, %r51, 30;
	add.s32 	%r53, %r50, %r52;
	and.b32  	%r54, %r53, -4;
	sub.s32 	%r49, %r50, %r54;
	setp.eq.s32 	%p4, %r49, 2;
	@%p4 bra 	$L__BB0_9;
	setp.eq.s32 	%p5, %r49, 1;
	@%p5 bra 	$L__BB0_8;
	setp.ne.s32 	%p6, %r49, 0;
	@%p6 bra 	$L__BB0_10;
	add.s32 	%r89, %r89, 1;
	bra.uni 	$L__BB0_11;
$L__BB0_8:
	add.s32 	%r89, %r89, -1;
	bra.uni 	$L__BB0_11;
$L__BB0_9:
	add.s32 	%r90, %r90, 1;
	bra.uni 	$L__BB0_11;
$L__BB0_10:
	add.s32 	%r90, %r90, -1;
$L__BB0_11:
	ld.global.u32 	%r56, [%rd30+-4];
	shr.s32 	%r57, %r56, 31;
	shr.u32 	%r58, %r57, 30;
	add.s32 	%r59, %r56, %r58;
	and.b32  	%r60, %r59, -4;
	sub.s32 	%r55, %r56, %r60;
	setp.eq.s32 	%p7, %r55, 0;
	@%p7 bra 	$L__BB0_16;
	setp.eq.s32 	%p8, %r55, 1;
	@%p8 bra 	$L__BB0_15;
	setp.ne.s32 	%p9, %r55, 2;
	@%p9 bra 	$L__BB0_17;
	add.s32 	%r90, %r90, 1;
	bra.uni 	$L__BB0_18;
$L__BB0_15:
	add.s32 	%r89, %r89, -1;
	bra.uni 	$L__BB0_18;
$L__BB0_16:
	add.s32 	%r89, %r89, 1;
	bra.uni 	$L__BB0_18;
$L__BB0_17:
	add.s32 	%r90, %r90, -1;
$L__BB0_18:
	ld.global.u32 	%r62, [%rd30];
	shr.s32 	%r63, %r62, 31;
	shr.u32 	%r64, %r63, 30;
	add.s32 	%r65, %r62, %r64;
	and.b32  	%r66, %r65, -4;
	sub.s32 	%r61, %r62, %r66;
	setp.eq.s32 	%p10, %r61, 0;
	@%p10 bra 	$L__BB0_23;
	setp.eq.s32 	%p11, %r61, 1;
	@%p11 bra 	$L__BB0_22;
	setp.ne.s32 	%p12, %r61, 2;
	@%p12 bra 	$L__BB0_24;
	add.s32 	%r90, %r90, 1;
	bra.uni 	$L__BB0_25;
$L__BB0_22:
	add.s32 	%r89, %r89, -1;
	bra.uni 	$L__BB0_25;
$L__BB0_23:
	add.s32 	%r89, %r89, 1;
	bra.uni 	$L__BB0_25;
$L__BB0_24:
	add.s32 	%r90, %r90, -1;
$L__BB0_25:
	ld.global.u32 	%r68, [%rd30+4];
	shr.s32 	%r69, %r68, 31;
	shr.u32 	%r70, %r69, 30;
	add.s32 	%r71, %r68, %r70;
	and.b32  	%r72, %r71, -4;
	sub.s32 	%r67, %r68, %r72;
	setp.eq.s32 	%p13, %r67, 0;
	@%p13 bra 	$L__BB0_30;
	setp.eq.s32 	%p14, %r67, 1;
	@%p14 bra 	$L__BB0_29;
	setp.ne.s32 	%p15, %r67, 2;
	@%p15 bra 	$L__BB0_31;
	add.s32 	%r90, %r90, 1;
	bra.uni 	$L__BB0_32;
$L__BB0_29:
	add.s32 	%r89, %r89, -1;
	bra.uni 	$L__BB0_32;
$L__BB0_30:
	add.s32 	%r89, %r89, 1;
	bra.uni 	$L__BB0_32;
$L__BB0_31:
	add.s32 	%r90, %r90, -1;
$L__BB0_32:
	add.s64 	%rd31, %rd31, -4;
	add.s64 	%rd30, %rd30, 16;
	setp.ne.s64 	%p16, %rd31, 0;
	@%p16 bra 	$L__BB0_4;
$L__BB0_33:
	setp.eq.s64 	%p17, %rd33, 0;
	@%p17 bra 	$L__BB0_42;
$L__BB0_34:
	.pragma "nounroll";
	shl.b64 	%rd24, %rd34, 2;
	add.s64 	%rd25, %rd2, %rd24;
	ld.global.u32 	%r74, [%rd25];
	shr.s32 	%r75, %r74, 31;
	shr.u32 	%r76, %r75, 30;
	add.s32 	%r77, %r74, %r76;
	and.b32  	%r78, %r77, -4;
	sub.s32 	%r73, %r74, %r78;
	setp.eq.s32 	%p18, %r73, 0;
	@%p18 bra 	$L__BB0_39;
	setp.eq.s32 	%p19, %r73, 1;
	@%p19 bra 	$L__BB0_38;
	setp.ne.s32 	%p20, %r73, 2;
	@%p20 bra 	$L__BB0_40;
	add.s32 	%r90, %r90, 1;
	bra.uni 	$L__BB0_41;
$L__BB0_38:
	add.s32 	%r89, %r89, -1;
	bra.uni 	$L__BB0_41;
$L__BB0_39:
	add.s32 	%r89, %r89, 1;
	bra.uni 	$L__BB0_41;
$L__BB0_40:
	add.s32 	%r90, %r90, -1;
$L__BB0_41:
	add.s64 	%rd26, %rd34, 1;
	and.b64  	%rd34, %rd26, 4294967295;
	add.s64 	%rd33, %rd33, -1;
	setp.ne.s64 	%p21, %rd33, 0;
	@%p21 bra 	$L__BB0_34;
$L__BB0_42:
	mul.lo.s32 	%r79, %r89, %r89;
	mad.lo.s32 	%r80, %r90, %r90, %r79;
	cvt.rn.f32.u32 	%f1, %r80;
	sqrt.rn.f32 	%f2, %f1;
	cvta.to.global.u64 	%rd27, %rd16;
	shl.b64 	%rd28, %rd1, 2;
	add.s64 	%rd29, %rd27, %rd28;
	st.global.f32 	[%rd29], %f2;
$L__BB0_43:
	ret;

}
	// .globl	_Z27calculateWithCudaMallocHostllPfPPi
.visible .entry _Z27calculateWithCudaMallocHostllPfPPi(
	.param .u64 _Z27calculateWithCudaMallocHostllPfPPi_param_0,
	.param .u64 _Z27calculateWithCudaMallocHostllPfPPi_param_1,
	.param .u64 .ptr .align 1 _Z27calculateWithCudaMallocHostllPfPPi_param_2,
	.param .u64 .ptr .align 1 _Z27calculateWithCudaMallocHostllPfPPi_param_3
)
{
	.reg .pred 	%p<22>;
	.reg .b32 	%r<101>;
	.reg .b32 	%f<3>;
	.reg .b64 	%rd<35>;

	ld.param.u64 	%rd18, [_Z27calculateWithCudaMallocHostllPfPPi_param_0];
	ld.param.u64 	%rd15, [_Z27calculateWithCudaMallocHostllPfPPi_param_1];
	ld.param.u64 	%rd16, [_Z27calculateWithCudaMallocHostllPfPPi_param_2];
	ld.param.u64 	%rd17, [_Z27calculateWithCudaMallocHostllPfPPi_param_3];
	mov.u32 	%r41, %ctaid.x;
	mov.u32 	%r42, %ntid.x;
	mov.u32 	%r43, %tid.x;
	mad.lo.s32 	%r44, %r41, %r42, %r43;
	cvt.s64.s32 	%rd1, %r44;
	setp.le.s64 	%p1, %rd18, %rd1;
	@%p1 bra 	$L__BB1_43;
	setp.lt.s64 	%p2, %rd15, 1;
	mov.b32 	%r89, 0;
	mov.u32 	%r90, %r89;
	@%p2 bra 	$L__BB1_42;
	cvta.to.global.u64 	%rd20, %rd17;
	shl.b64 	%rd21, %rd1, 3;
	add.s64 	%rd22, %rd20, %rd21;
	ld.global.u64 	%rd23, [%rd22];
	cvta.to.global.u64 	%rd2, %rd23;
	and.b64  	%rd33, %rd15, 3;
	setp.lt.u64 	%p3, %rd15, 4;
	mov.b32 	%r90, 0;
	mov.b64 	%rd34, 0;
	mov.u32 	%r89, %r90;
	@%p3 bra 	$L__BB1_33;
	and.b64  	%rd34, %rd15, 9223372036854775804;
	add.s64 	%rd30, %rd2, 8;
	mov.b32 	%r90, 0;
	mov.u64 	%rd31, %rd34;
$L__BB1_4:
	ld.global.u32 	%r50, [%rd30+-8];
	shr.s32 	%r51, %r50, 31;
	shr.u32 	%r52, %r51, 30;
	add.s32 	%r53, %r50, %r52;
	and.b32  	%r54, %r53, -4;
	sub.s32 	%r49, %r50, %r54;
	setp.eq.s32 	%p4, %r49, 2;
	@%p4 bra 	$L__BB1_9;
	setp.eq.s32 	%p5, %r49, 1;
	@%p5 bra 	$L__BB1_8;
	setp.ne.s32 	%p6, %r49, 0;
	@%p6 bra 	$L__BB1_10;
	add.s32 	%r89, %r89, 1;
	bra.uni 	$L__BB1_11;
$L__BB1_8:
	add.s32 	%r89, %r89, -1;
	bra.uni 	$L__BB1_11;
$L__BB1_9:
	add.s32 	%r90, %r90, 1;
	bra.uni 	$L__BB1_11;
$L__BB1_10:
	add.s32 	%r90, %r90, -1;
$L__BB1_11:
	ld.global.u32 	%r56, [%rd30+-4];
	shr.s32 	%r57, %r56, 31;
	shr.u32 	%r58, %r57, 30;
	add.s32 	%r59, %r56, %r58;
	and.b32  	%r60, %r59, -4;
	sub.s32 	%r55, %r56, %r60;
	setp.eq.s32 	%p7, %r55, 0;
	@%p7 bra 	$L__BB1_16;
	setp.eq.s32 	%p8, %r55, 1;
	@%p8 bra 	$L__BB1_15;
	setp.ne.s32 	%p9, %r55, 2;
	@%p9 bra 	$L__BB1_17;
	add.s32 	%r90, %r90, 1;
	bra.uni 	$L__BB1_18;
$L__BB1_15:
	add.s32 	%r89, %r89, -1;
	bra.uni 	$L__BB1_18;
$L__BB1_16:
	add.s32 	%r89, %r89, 1;
	bra.uni 	$L__BB1_18;
$L__BB1_17:
	add.s32 	%r90, %r90, -1;
$L__BB1_18:
	ld.global.u32 	%r62, [%rd30];
	shr.s32 	%r63, %r62, 31;
	shr.u32 	%r64, %r63, 30;
	add.s32 	%r65, %r62, %r64;
	and.b32  	%r66, %r65, -4;
	sub.s32 	%r61, %r62, %r66;
	setp.eq.s32 	%p10, %r61, 0;
	@%p10 bra 	$L__BB1_23;
	setp.eq.s32 	%p11, %r61, 1;
	@%p11 bra 	$L__BB1_22;
	setp.ne.s32 	%p12, %r61, 2;
	@%p12 bra 	$L__BB1_24;
	add.s32 	%r90, %r90, 1;
	bra.uni 	$L__BB1_25;
$L__BB1_22:
	add.s32 	%r89, %r89, -1;
	bra.uni 	$L__BB1_25;
$L__BB1_23:
	add.s32 	%r89, %r89, 1;
	bra.uni 	$L__BB1_25;
$L__BB1_24:
	add.s32 	%r90, %r90, -1;
$L__BB1_25:
	ld.global.u32 	%r68, [%rd30+4];
	shr.s32 	%r69, %r68, 31;
	shr.u32 	%r70, %r69, 30;
	add.s32 	%r71, %r68, %r70;
	and.b32  	%r72, %r71, -4;
	sub.s32 	%r67, %r68, %r72;
	setp.eq.s32 	%p13, %r67, 0;
	@%p13 bra 	$L__BB1_30;
	setp.eq.s32 	%p14, %r67, 1;
	@%p14 bra 	$L__BB1_29;
	setp.ne.s32 	%p15, %r67, 2;
	@%p15 bra 	$L__BB1_31;
	add.s32 	%r90, %r90, 1;
	bra.uni 	$L__BB1_32;
$L__BB1_29:
	add.s32 	%r89, %r89, -1;
	bra.uni 	$L__BB1_32;
$L__BB1_30:
	add.s32 	%r89, %r89, 1;
	bra.uni 	$L__BB1_32;
$L__BB1_31:
	add.s32 	%r90, %r90, -1;
$L__BB1_32:
	add.s64 	%rd31, %rd31, -4;
	add.s64 	%rd30, %rd30, 16;
	setp.ne.s64 	%p16, %rd31, 0;
	@%p16 bra 	$L__BB1_4;
$L__BB1_33:
	setp.eq.s64 	%p17, %rd33, 0;
	@%p17 bra 	$L__BB1_42;
$L__BB1_34:
	.pragma "nounroll";
	shl.b64 	%rd24, %rd34, 2;
	add.s64 	%rd25, %rd2, %rd24;
	ld.global.u32 	%r74, [%rd25];
	shr.s32 	%r75, %r74, 31;
	shr.u32 	%r76, %r75, 30;
	add.s32 	%r77, %r74, %r76;
	and.b32  	%r78, %r77, -4;
	sub.s32 	%r73, %r74, %r78;
	setp.eq.s32 	%p18, %r73, 0;
	@%p18 bra 	$L__BB1_39;
	setp.eq.s32 	%p19, %r73, 1;
	@%p19 bra 	$L__BB1_38;
	setp.ne.s32 	%p20, %r73, 2;
	@%p20 bra 	$L__BB1_40;
	add.s32 	%r90, %r90, 1;
	bra.uni 	$L__BB1_41;
$L__BB1_38:
	add.s32 	%r89, %r89, -1;
	bra.uni 	$L__BB1_41;
$L__BB1_39:
	add.s32 	%r89, %r89, 1;
	bra.uni 	$L__BB1_41;
$L__BB1_40:
	add.s32 	%r90, %r90, -1;
$L__BB1_41:
	add.s64 	%rd26, %rd34, 1;
	and.b64  	%rd34, %rd26, 4294967295;
	add.s64 	%rd33, %rd33, -1;
	setp.ne.s64 	%p21, %rd33, 0;
	@%p21 bra 	$L__BB1_34;
$L__BB1_42:
	mul.lo.s32 	%r79, %r89, %r89;
	mad.lo.s32 	%r80, %r90, %r90, %r79;
	cvt.rn.f32.u32 	%f1, %r80;
	sqrt.rn.f32 	%f2, %f1;
	cvta.to.global.u64 	%rd27, %rd16;
	shl.b64 	%rd28, %rd1, 2;
	add.s64 	%rd29, %rd27, %rd28;
	st.global.f32 	[%rd29], %f2;
$L__BB1_43:
	ret;

}
	// .globl	_Z24calculateWithCudaManagedllPfPPi
.visible .entry _Z24calculateWithCudaManagedllPfPPi(
	.param .u64 _Z24calculateWithCudaManagedllPfPPi_param_0,
	.param .u64 _Z24calculateWithCudaManagedllPfPPi_param_1,
	.param .u64 .ptr .align 1 _Z24calculateWithCudaManagedllPfPPi_param_2,
	.param .u64 .ptr .align 1 _Z24calculateWithCudaManagedllPfPPi_param_3
)
{
	.reg .pred 	%p<22>;
	.reg .b32 	%r<101>;
	.reg .b32 	%f<3>;
	.reg .b64 	%rd<35>;

	ld.param.u64 	%rd18, [_Z24calculateWithCudaManagedllPfPPi_param_0];
	ld.param.u64 	%rd15, [_Z24calculateWithCudaManagedllPfPPi_param_1];
	ld.param.u64 	%rd16, [_Z24calculateWithCudaManagedllPfPPi_param_2];
	ld.param.u64 	%rd17, [_Z24calculateWithCudaManagedllPfPPi_param_3];
	mov.u32 	%r41, %ctaid.x;
	mov.u32 	%r42, %ntid.x;
	mov.u32 	%r43, %tid.x;
	mad.lo.s32 	%r44, %r41, %r42, %r43;
	cvt.s64.s32 	%rd1, %r44;
	setp.le.s64 	%p1, %rd18, %rd1;
	@%p1 bra 	$L__BB2_43;
	setp.lt.s64 	%p2, %rd15, 1;
	mov.b32 	%r89, 0;
	mov.u32 	%r90, %r89;
	@%p2 bra 	$L__BB2_42;
	cvta.to.global.u64 	%rd20, %rd17;
	shl.b64 	%rd21, %rd1, 3;
	add.s64 	%rd22, %rd20, %rd21;
	ld.global.u64 	%rd23, [%rd22];
	cvta.to.global.u64 	%rd2, %rd23;
	and.b64  	%rd33, %rd15, 3;
	setp.lt.u64 	%p3, %rd15, 4;
	mov.b32 	%r90, 0;
	mov.b64 	%rd34, 0;
	mov.u32 	%r89, %r90;
	@%p3 bra 	$L__BB2_33;
	and.b64  	%rd34, %rd15, 9223372036854775804;
	add.s64 	%rd30, %rd2, 8;
	mov.b32 	%r90, 0;
	mov.u64 	%rd31, %rd34;
$L__BB2_4:
	ld.global.u32 	%r50, [%rd30+-8];
	shr.s32 	%r51, %r50, 31;
	shr.u32 	%r52, %r51, 30;
	add.s32 	%r53, %r50, %r52;
	and.b32  	%r54, %r53, -4;
	sub.s32 	%r49, %r50, %r54;
	setp.eq.s32 	%p4, %r49, 2;
	@%p4 bra 	$L__BB2_9;
	setp.eq.s32 	%p5, %r49, 1;
	@%p5 bra 	$L__BB2_8;
	setp.ne.s32 	%p6, %r49, 0;
	@%p6 bra 	$L__BB2_10;
	add.s32 	%r89, %r89, 1;
	bra.uni 	$L__BB2_11;
$L__BB2_8:
	add.s32 	%r89, %r89, -1;
	bra.uni 	$L__BB2_11;
$L__BB2_9:
	add.s32 	%r90, %r90, 1;
	bra.uni 	$L__BB2_11;
$L__BB2_10:
	add.s32 	%r90, %r90, -1;
$L__BB2_11:
	ld.global.u32 	%r56, [%rd30+-4];
	shr.s32 	%r57, %r56, 31;
	shr.u32 	%r58, %r57, 30;
	add.s32 	%r59, %r56, %r58;
	and.b32  	%r60, %r59, -4;
	sub.s32 	%r55, %r56, %r60;
	setp.eq.s32 	%p7, %r55, 0;
	@%p7 bra 	$L__BB2_16;
	setp.eq.s32 	%p8, %r55, 1;
	@%p8 bra 	$L__BB2_15;
	setp.ne.s32 	%p9, %r55, 2;
	@%p9 bra 	$L__BB2_17;
	add.s32 	%r90, %r90, 1;
	bra.uni 	$L__BB2_18;
$L__BB2_15:
	add.s32 	%r89, %r89, -1;
	bra.uni 	$L__BB2_18;
$L__BB2_16:
	add.s32 	%r89, %r89, 1;
	bra.uni 	$L__BB2_18;
$L__BB2_17:
	add.s32 	%r90, %r90, -1;
$L__BB2_18:
	ld.global.u32 	%r62, [%rd30];
	shr.s32 	%r63, %r62, 31;
	shr.u32 	%r64, %r63, 30;
	add.s32 	%r65, %r62, %r64;
	and.b32  	%r66, %r65, -4;
	sub.s32 	%r61, %r62, %r66;
	setp.eq.s32 	%p10, %r61, 0;
	@%p10 bra 	$L__BB2_23;
	setp.eq.s32 	%p11, %r61, 1;
	@%p11 bra 	$L__BB2_22;
	setp.ne.s32 	%p12, %r61, 2;
	@%p12 bra 	$L__BB2_24;
	add.s32 	%r90, %r90, 1;
	bra.uni 	$L__BB2_25;
$L__BB2_22:
	add.s32 	%r89, %r89, -1;
	bra.uni 	$L__BB2_25;
$L__BB2_23:
	add.s32 	%r89, %r89, 1;
	bra.uni 	$L__BB2_25;
$L__BB2_24:
	add.s32 	%r90, %r90, -1;
$L__BB2_25:
	ld.global.u32 	%r68, [%rd30+4];
	shr.s32 	%r69, %r68, 31;
	shr.u32 	%r70, %r69, 30;
	add.s32 	%r71, %r68, %r70;
	and.b32  	%r72, %r71, -4;
	sub.s32 	%r67, %r68, %r72;
	setp.eq.s32 	%p13, %r67, 0;
	@%p13 bra 	$L__BB2_30;
	setp.eq.s32 	%p14, %r67, 1;
	@%p14 bra 	$L__BB2_29;
	setp.ne.s32 	%p15, %r67, 2;
	@%p15 bra 	$L__BB2_31;
	add.s32 	%r90, %r90, 1;
	bra.uni 	$L__BB2_32;
$L__BB2_29:
	add.s32 	%r89, %r89, -1;
	bra.uni 	$L__BB2_32;
$L__BB2_30:
	add.s32 	%r89, %r89, 1;
	bra.uni 	$L__BB2_32;
$L__BB2_31:
	add.s32 	%r90, %r90, -1;
$L__BB2_32:
	add.s64 	%rd31, %rd31, -4;
	add.s64 	%rd30, %rd30, 16;
	setp.ne.s64 	%p16, %rd31, 0;
	@%p16 bra 	$L__BB2_4;
$L__BB2_33:
	setp.eq.s64 	%p17, %rd33, 0;
	@%p17 bra 	$L__BB2_42;
$L__BB2_34:
	.pragma "nounroll";
	shl.b64 	%rd24, %rd34, 2;
	add.s64 	%rd25, %rd2, %rd24;
	ld.global.u32 	%r74, [%rd25];
	shr.s32 	%r75, %r74, 31;
	shr.u32 	%r76, %r75, 30;
	add.s32 	%r77, %r74, %r76;
	and.b32  	%r78, %r77, -4;
	sub.s32 	%r73, %r74, %r78;
	setp.eq.s32 	%p18, %r73, 0;
	@%p18 bra 	$L__BB2_39;
	setp.eq.s32 	%p19, %r73, 1;
	@%p19 bra 	$L__BB2_38;
	setp.ne.s32 	%p20, %r73, 2;
	@%p20 bra 	$L__BB2_40;
	add.s32 	%r90, %r90, 1;
	bra.uni 	$L__BB2_41;
$L__BB2_38:
	add.s32 	%r89, %r89, -1;
	bra.uni 	$L__BB2_41;
$L__BB2_39:
	add.s32 	%r89, %r89, 1;
	bra.uni 	$L__BB2_41;
$L__BB2_40:
	add.s32 	%r90, %r90, -1;
$L__BB2_41:
	add.s64 	%rd26, %rd34, 1;
	and.b64  	%rd34, %rd26, 4294967295;
	add.s64 	%rd33, %rd33, -1;
	setp.ne.s64 	%p21, %rd33, 0;
	@%p21 bra 	$L__BB2_34;
$L__BB2_42:
	mul.lo.s32 	%r79, %r89, %r89;
	mad.lo.s32 	%r80, %r90, %r90, %r79;
	cvt.rn.f32.u32 	%f1, %r80;
	sqrt.rn.f32 	%f2, %f1;
	cvta.to.global.u64 	%rd27, %rd16;
	shl.b64 	%rd28, %rd1, 2;
	add.s64 	%rd29, %rd27, %rd28;
	st.global.f32 	[%rd29], %f2;
$L__BB2_43:
	ret;

}


// ===== COMPILED SASS (sm_100) =====

	.target	sm_100

	.elftype	@"ET_EXEC"


//--------------------- .note.nv.tkinfo           --------------------------
	.section	.note.nv.tkinfo,"",@"SHT_NOTE"
	.sectionflags	@"SHF_NOTE_NV_TKINFO"
	.tkinfo
        /*0018*/ 	.word	0x00000002
        /*0030*/ 	.string	""
        /*0030*/ 	.string	"ptxas"
        /*0030*/ 	.string	"Cuda compilation tools, release 13.0, V13.0.88"
        /*0030*/ 	.string	"Build cuda_13.0.r13.0/compiler.36424714_0"
        /*0030*/ 	.string	"-arch sm_100 -m 64 "



//--------------------- .note.nv.cuinfo           --------------------------
	.section	.note.nv.cuinfo,"",@"SHT_NOTE"
	.sectionflags	@"SHF_NOTE_NV_CUINFO"
        /*0018*/ 	.short	0x0002
        /*001a*/ 	.short	0x0064
        /*001c*/ 	.short	0x0082
	.zero		2


//--------------------- .nv.info                  --------------------------
	.section	.nv.info,"",@"SHT_CUDA_INFO"
	.align	4


	//----- nvinfo : EIATTR_REGCOUNT
	.align		4
        /*0000*/ 	.byte	0x04, 0x2f
        /*0002*/ 	.short	(.L_1 - .L_0)
	.align		4
.L_0:
        /*0004*/ 	.word	index@(_Z23calculateWithCudaMallocllPfPPi)
        /*0008*/ 	.word	0x0000000f


	//----- nvinfo : EIATTR_FRAME_SIZE
	.align		4
.L_1:
        /*000c*/ 	.byte	0x04, 0x11
        /*000e*/ 	.short	(.L_3 - .L_2)
	.align		4
.L_2:
        /*0010*/ 	.word	index@($__internal_2_$__cuda_sm20_sqrt_rn_f32_slowpath)
        /*0014*/ 	.word	0x00000000


	//----- nvinfo : EIATTR_FRAME_SIZE
	.align		4
.L_3:
        /*0018*/ 	.byte	0x04, 0x11
        /*001a*/ 	.short	(.L_5 - .L_4)
	.align		4
.L_4:
        /*001c*/ 	.word	index@(_Z23calculateWithCudaMallocllPfPPi)
        /*0020*/ 	.word	0x00000000


	//----- nvinfo : EIATTR_REGCOUNT
	.align		4
.L_5:
        /*0024*/ 	.byte	0x04, 0x2f
        /*0026*/ 	.short	(.L_7 - .L_6)
	.align		4
.L_6:
        /*0028*/ 	.word	index@(_Z27calculateWithCudaMallocHostllPfPPi)
        /*002c*/ 	.word	0x0000000f


	//----- nvinfo : EIATTR_FRAME_SIZE
	.align		4
.L_7:
        /*0030*/ 	.byte	0x04, 0x11
        /*0032*/ 	.short	(.L_9 - .L_8)
	.align		4
.L_8:
        /*0034*/ 	.word	index@($__internal_1_$__cuda_sm20_sqrt_rn_f32_slowpath)
        /*0038*/ 	.word	0x00000000


	//----- nvinfo : EIATTR_FRAME_SIZE
	.align		4
.L_9:
        /*003c*/ 	.byte	0x04, 0x11
        /*003e*/ 	.short	(.L_11 - .L_10)
	.align		4
.L_10:
        /*0040*/ 	.word	index@(_Z27calculateWithCudaMallocHostllPfPPi)
        /*0044*/ 	.word	0x00000000


	//----- nvinfo : EIATTR_REGCOUNT
	.align		4
.L_11:
        /*0048*/ 	.byte	0x04, 0x2f
        /*004a*/ 	.short	(.L_13 - .L_12)
	.align		4
.L_12:
        /*004c*/ 	.word	index@(_Z24calculateWithCudaManagedllPfPPi)
        /*0050*/ 	.word	0x0000000f


	//----- nvinfo : EIATTR_FRAME_SIZE
	.align		4
.L_13:
        /*0054*/ 	.byte	0x04, 0x11
        /*0056*/ 	.short	(.L_15 - .L_14)
	.align		4
.L_14:
        /*0058*/ 	.word	index@($__internal_0_$__cuda_sm20_sqrt_rn_f32_slowpath)
        /*005c*/ 	.word	0x00000000


	//----- nvinfo : EIATTR_FRAME_SIZE
	.align		4
.L_15:
        /*0060*/ 	.byte	0x04, 0x11
        /*0062*/ 	.short	(.L_17 - .L_16)
	.align		4
.L_16:
        /*0064*/ 	.word	index@(_Z24calculateWithCudaManagedllPfPPi)
        /*0068*/ 	.word	0x00000000


	//----- nvinfo : EIATTR_MIN_STACK_SIZE
	.align		4
.L_17:
        /*006c*/ 	.byte	0x04, 0x12
        /*006e*/ 	.short	(.L_19 - .L_18)
	.align		4
.L_18:
        /*0070*/ 	.word	index@(_Z24calculateWithCudaManagedllPfPPi)
        /*0074*/ 	.word	0x00000000


	//----- nvinfo : EIATTR_MIN_STACK_SIZE
	.align		4
.L_19:
        /*0078*/ 	.byte	0x04, 0x12
        /*007a*/ 	.short	(.L_21 - .L_20)
	.align		4
.L_20:
        /*007c*/ 	.word	index@(_Z27calculateWithCudaMallocHostllPfPPi)
        /*0080*/ 	.word	0x00000000


	//----- nvinfo : EIATTR_MIN_STACK_SIZE
	.align		4
.L_21:
        /*0084*/ 	.byte	0x04, 0x12
        /*0086*/ 	.short	(.L_23 - .L_22)
	.align		4
.L_22:
        /*0088*/ 	.word	index@(_Z23calculateWithCudaMallocllPfPPi)
        /*008c*/ 	.word	0x00000000
.L_23:


//--------------------- .nv.compat                --------------------------
	.section	.nv.compat,"",@"SHT_CUDA_COMPAT_INFO"
	.align	4
        /*0000*/ 	.byte	0x02, 0x09, 0x00, 0x00, 0x02, 0x02, 0x01, 0x00, 0x02, 0x05, 0x05, 0x00, 0x03, 0x07, 0x01, 0x01
        /*0010*/ 	.byte	0x02, 0x03, 0x00, 0x00, 0x02, 0x06, 0x01, 0x00, 0x04, 0x0b, 0x08, 0x00, 0x01, 0x00, 0x00, 0x00
        /*0020*/ 	.byte	0x00, 0x00, 0x00, 0x00


//--------------------- .nv.info._Z24calculateWithCudaManagedllPfPPi --------------------------
	.section	.nv.info._Z24calculateWithCudaManagedllPfPPi,"",@"SHT_CUDA_INFO"
	.sectionflags	@""
	.align	4


	//----- nvinfo : EIATTR_CUDA_API_VERSION
	.align		4
        /*0000*/ 	.byte	0x04, 0x37
        /*0002*/ 	.short	(.L_25 - .L_24)
.L_24:
        /*0004*/ 	.word	0x00000082


	//----- nvinfo : EIATTR_KPARAM_INFO
	.align		4
.L_25:
        /*0008*/ 	.byte	0x04, 0x17
        /*000a*/ 	.short	(.L_27 - .L_26)
.L_26:
        /*000c*/ 	.word	0x00000000
        /*0010*/ 	.short	0x0003
        /*0012*/ 	.short	0x0018
        /*0014*/ 	.byte	0x00, 0xf5, 0x21, 0x00


	//----- nvinfo : EIATTR_KPARAM_INFO
	.align		4
.L_27:
        /*0018*/ 	.byte	0x04, 0x17
        /*001a*/ 	.short	(.L_29 - .L_28)
.L_28:
        /*001c*/ 	.word	0x00000000
        /*0020*/ 	.short	0x0002
        /*0022*/ 	.short	0x0010
        /*0024*/ 	.byte	0x00, 0xf5, 0x21, 0x00


	//----- nvinfo : EIATTR_KPARAM_INFO
	.align		4
.L_29:
        /*0028*/ 	.byte	0x04, 0x17
        /*002a*/ 	.short	(.L_31 - .L_30)
.L_30:
        /*002c*/ 	.word	0x00000000
        /*0030*/ 	.short	0x0001
        /*0032*/ 	.short	0x0008
        /*0034*/ 	.byte	0x00, 0xf0, 0x21, 0x00


	//----- nvinfo : EIATTR_KPARAM_INFO
	.align		4
.L_31:
        /*0038*/ 	.byte	0x04, 0x17
        /*003a*/ 	.short	(.L_33 - .L_32)
.L_32:
        /*003c*/ 	.word	0x00000000
        /*0040*/ 	.short	0x0000
        /*0042*/ 	.short	0x0000
        /*0044*/ 	.byte	0x00, 0xf0, 0x21, 0x00


	//----- nvinfo : EIATTR_SPARSE_MMA_MASK
	.align		4
.L_33:
        /*0048*/ 	.byte	0x03, 0x50
        /*004a*/ 	.short	0x0000


	//----- nvinfo : EIATTR_MAXREG_COUNT
	.align		4
        /*004c*/ 	.byte	0x03, 0x1b
        /*004e*/ 	.short	0x00ff


	//----- nvinfo : EIATTR_MERCURY_ISA_VERSION
	.align		4
        /*0050*/ 	.byte	0x03, 0x5f
        /*0052*/ 	.short	0x0101


	//----- nvinfo : EIATTR_VRC_CTA_INIT_COUNT
	.align		4
        /*0054*/ 	.byte	0x02, 0x4a
	.zero		1
	.zero		1


	//----- nvinfo : EIATTR_EXIT_INSTR_OFFSETS
	.align		4
        /*0058*/ 	.byte	0x04, 0x1c
        /*005a*/ 	.short	(.L_35 - .L_34)


	//   ....[0]....
.L_34:
        /*005c*/ 	.word	0x00000090


	//   ....[1]....
        /*0060*/ 	.word	0x00000a50


	//----- nvinfo : EIATTR_CRS_STACK_SIZE
	.align		4
.L_35:
        /*0064*/ 	.byte	0x04, 0x1e
        /*0066*/ 	.short	(.L_37 - .L_36)
.L_36:
        /*0068*/ 	.word	0x00000000


	//----- nvinfo : EIATTR_CBANK_PARAM_SIZE
	.align		4
.L_37:
        /*006c*/ 	.byte	0x03, 0x19
        /*006e*/ 	.short	0x0020


	//----- nvinfo : EIATTR_PARAM_CBANK
	.align		4
        /*0070*/ 	.byte	0x04, 0x0a
        /*0072*/ 	.short	(.L_39 - .L_38)
	.align		4
.L_38:
        /*0074*/ 	.word	index@(.nv.constant0._Z24calculateWithCudaManagedllPfPPi)
        /*0078*/ 	.short	0x0380
        /*007a*/ 	.short	0x0020


	//----- nvinfo : EIATTR_SW_WAR
	.align		4
.L_39:
        /*007c*/ 	.byte	0x04, 0x36
        /*007e*/ 	.short	(.L_41 - .L_40)
.L_40:
        /*0080*/ 	.word	0x00000008
.L_41:


//--------------------- .nv.info._Z27calculateWithCudaMallocHostllPfPPi --------------------------
	.section	.nv.info._Z27calculateWithCudaMallocHostllPfPPi,"",@"SHT_CUDA_INFO"
	.sectionflags	@""
	.align	4


	//----- nvinfo : EIATTR_CUDA_API_VERSION
	.align		4
        /*0000*/ 	.byte	0x04, 0x37
        /*0002*/ 	.short	(.L_43 - .L_42)
.L_42:
        /*0004*/ 	.word	0x00000082


	//----- nvinfo : EIATTR_KPARAM_INFO
	.align		4
.L_43:
        /*0008*/ 	.byte	0x04, 0x17
        /*000a*/ 	.short	(.L_45 - .L_44)
.L_44:
        /*000c*/ 	.word	0x00000000
        /*0010*/ 	.short	0x0003
        /*0012*/ 	.short	0x0018
        /*0014*/ 	.byte	0x00, 0xf5, 0x21, 0x00


	//----- nvinfo : EIATTR_KPARAM_INFO
	.align		4
.L_45:
        /*0018*/ 	.byte	0x04, 0x17
        /*001a*/ 	.short	(.L_47 - .L_46)
.L_46:
        /*001c*/ 	.word	0x00000000
        /*0020*/ 	.short	0x0002
        /*0022*/ 	.short	0x0010
        /*0024*/ 	.byte	0x00, 0xf5, 0x21, 0x00


	//----- nvinfo : EIATTR_KPARAM_INFO
	.align		4
.L_47:
        /*0028*/ 	.byte	0x04, 0x17
        /*002a*/ 	.short	(.L_49 - .L_48)
.L_48:
        /*002c*/ 	.word	0x00000000
        /*0030*/ 	.short	0x0001
        /*0032*/ 	.short	0x0008
        /*0034*/ 	.byte	0x00, 0xf0, 0x21, 0x00


	//----- nvinfo : EIATTR_KPARAM_INFO
	.align		4
.L_49:
        /*0038*/ 	.byte	0x04, 0x17
        /*003a*/ 	.short	(.L_51 - .L_50)
.L_50:
        /*003c*/ 	.word	0x00000000
        /*0040*/ 	.short	0x0000
        /*0042*/ 	.short	0x0000
        /*0044*/ 	.byte	0x00, 0xf0, 0x21, 0x00


	//----- nvinfo : EIATTR_SPARSE_MMA_MASK
	.align		4
.L_51:
        /*0048*/ 	.byte	0x03, 0x50
        /*004a*/ 	.short	0x0000


	//----- nvinfo : EIATTR_MAXREG_COUNT
	.align		4
        /*004c*/ 	.byte	0x03, 0x1b
        /*004e*/ 	.short	0x00ff


	//----- nvinfo : EIATTR_MERCURY_ISA_VERSION
	.align		4
        /*0050*/ 	.byte	0x03, 0x5f
        /*0052*/ 	.short	0x0101


	//----- nvinfo : EIATTR_VRC_CTA_INIT_COUNT
	.align		4
        /*0054*/ 	.byte	0x02, 0x4a
	.zero		1
	.zero		1


	//----- nvinfo : EIATTR_EXIT_INSTR_OFFSETS
	.align		4
        /*0058*/ 	.byte	0x04, 0x1c
        /*005a*/ 	.short	(.L_53 - .L_52)


	//   ....[0]....
.L_52:
        /*005c*/ 	.word	0x00000090


	//   ....[1]....
        /*0060*/ 	.word	0x00000a50


	//----- nvinfo : EIATTR_CRS_STACK_SIZE
	.align		4
.L_53:
        /*0064*/ 	.byte	0x04, 0x1e
        /*0066*/ 	.short	(.L_55 - .L_54)
.L_54:
        /*0068*/ 	.word	0x00000000


	//----- nvinfo : EIATTR_CBANK_PARAM_SIZE
	.align		4
.L_55:
        /*006c*/ 	.byte	0x03, 0x19
        /*006e*/ 	.short	0x0020


	//----- nvinfo : EIATTR_PARAM_CBANK
	.align		4
        /*0070*/ 	.byte	0x04, 0x0a
        /*0072*/ 	.short	(.L_57 - .L_56)
	.align		4
.L_56:
        /*0074*/ 	.word	index@(.nv.constant0._Z27calculateWithCudaMallocHostllPfPPi)
        /*0078*/ 	.short	0x0380
        /*007a*/ 	.short	0x0020


	//----- nvinfo : EIATTR_SW_WAR
	.align		4
.L_57:
        /*007c*/ 	.byte	0x04, 0x36
        /*007e*/ 	.short	(.L_59 - .L_58)
.L_58:
        /*0080*/ 	.word	0x00000008
.L_59:


//--------------------- .nv.info._Z23calculateWithCudaMallocllPfPPi --------------------------
	.section	.nv.info._Z23calculateWithCudaMallocllPfPPi,"",@"SHT_CUDA_INFO"
	.sectionflags	@""
	.align	4


	//----- nvinfo : EIATTR_CUDA_API_VERSION
	.align		4
        /*0000*/ 	.byte	0x04, 0x37
        /*0002*/ 	.short	(.L_61 - .L_60)
.L_60:
        /*0004*/ 	.word	0x00000082


	//----- nvinfo : EIATTR_KPARAM_INFO
	.align		4
.L_61:
        /*0008*/ 	.byte	0x04, 0x17
        /*000a*/ 	.short	(.L_63 - .L_62)
.L_62:
        /*000c*/ 	.word	0x00000000
        /*0010*/ 	.short	0x0003
        /*0012*/ 	.short	0x0018
        /*0014*/ 	.byte	0x00, 0xf5, 0x21, 0x00


	//----- nvinfo : EIATTR_KPARAM_INFO
	.align		4
.L_63:
        /*0018*/ 	.byte	0x04, 0x17
        /*001a*/ 	.short	(.L_65 - .L_64)
.L_64:
        /*001c*/ 	.word	0x00000000
        /*0020*/ 	.short	0x0002
        /*0022*/ 	.short	0x0010
        /*0024*/ 	.byte	0x00, 0xf5, 0x21, 0x00


	//----- nvinfo : EIATTR_KPARAM_INFO
	.align		4
.L_65:
        /*0028*/ 	.byte	0x04, 0x17
        /*002a*/ 	.short	(.L_67 - .L_66)
.L_66:
        /*002c*/ 	.word	0x00000000
        /*0030*/ 	.short	0x0001
        /*0032*/ 	.short	0x0008
        /*0034*/ 	.byte	0x00, 0xf0, 0x21, 0x00


	//----- nvinfo : EIATTR_KPARAM_INFO
	.align		4
.L_67:
        /*0038*/ 	.byte	0x04, 0x17
        /*003a*/ 	.short	(.L_69 - .L_68)
.L_68:
        /*003c*/ 	.word	0x00000000
        /*0040*/ 	.short	0x0000
        /*0042*/ 	.short	0x0000
        /*0044*/ 	.byte	0x00, 0xf0, 0x21, 0x00


	//----- nvinfo : EIATTR_SPARSE_MMA_MASK
	.align		4
.L_69:
        /*0048*/ 	.byte	0x03, 0x50
        /*004a*/ 	.short	0x0000


	//----- nvinfo : EIATTR_MAXREG_COUNT
	.align		4
        /*004c*/ 	.byte	0x03, 0x1b
        /*004e*/ 	.short	0x00ff


	//----- nvinfo : EIATTR_MERCURY_ISA_VERSION
	.align		4
        /*0050*/ 	.byte	0x03, 0x5f
        /*0052*/ 	.short	0x0101


	//----- nvinfo : EIATTR_VRC_CTA_INIT_COUNT
	.align		4
        /*0054*/ 	.byte	0x02, 0x4a
	.zero		1
	.zero		1


	//----- nvinfo : EIATTR_EXIT_INSTR_OFFSETS
	.align		4
        /*0058*/ 	.byte	0x04, 0x1c
        /*005a*/ 	.short	(.L_71 - .L_70)


	//   ....[0]....
.L_70:
        /*005c*/ 	.word	0x00000090


	//   ....[1]....
        /*0060*/ 	.word	0x00000a50


	//----- nvinfo : EIATTR_CRS_STACK_SIZE
	.align		4
.L_71:
        /*0064*/ 	.byte	0x04, 0x1e
        /*0066*/ 	.short	(.L_73 - .L_72)
.L_72:
        /*0068*/ 	.word	0x00000000


	//----- nvinfo : EIATTR_CBANK_PARAM_SIZE
	.align		4
.L_73:
        /*006c*/ 	.byte	0x03, 0x19
        /*006e*/ 	.short	0x0020


	//----- nvinfo : EIATTR_PARAM_CBANK
	.align		4
        /*0070*/ 	.byte	0x04, 0x0a
        /*0072*/ 	.short	(.L_75 - .L_74)
	.align		4
.L_74:
        /*0074*/ 	.word	index@(.nv.constant0._Z23calculateWithCudaMallocllPfPPi)
        /*0078*/ 	.short	0x0380
        /*007a*/ 	.short	0x0020


	//----- nvinfo : EIATTR_SW_WAR
	.align		4
.L_75:
        /*007c*/ 	.byte	0x04, 0x36
        /*007e*/ 	.short	(.L_77 - .L_76)
.L_76:
        /*0080*/ 	.word	0x00000008
.L_77:


//--------------------- .nv.callgraph             --------------------------
	.section	.nv.callgraph,"",@"SHT_CUDA_CALLGRAPH"
	.align	4
	.sectionentsize	8
	.align		4
        /*0000*/ 	.word	0x00000000
	.align		4
        /*0004*/ 	.word	0xffffffff
	.align		4
        /*0008*/ 	.word	0x00000000
	.align		4
        /*000c*/ 	.word	0xfffffffe
	.align		4
        /*0010*/ 	.word	0x00000000
	.align		4
        /*0014*/ 	.word	0xfffffffd
	.align		4
        /*0018*/ 	.word	0x00000000
	.align		4
        /*001c*/ 	.word	0xfffffffc


//--------------------- .text._Z24calculateWithCudaManagedllPfPPi --------------------------
	.section	.text._Z24calculateWithCudaManagedllPfPPi,"ax",@progbits
	.align	128
        .global         _Z24calculateWithCudaManagedllPfPPi
        .type           _Z24calculateWithCudaManagedllPfPPi,@function
        .size           _Z24calculateWithCudaManagedllPfPPi,(.L_x_87 - _Z24calculateWithCudaManagedllPfPPi)
        .other          _Z24calculateWithCudaManagedllPfPPi,@"STO_CUDA_ENTRY STV_DEFAULT"
_Z24calculateWithCudaManagedllPfPPi:
.text._Z24calculateWithCudaManagedllPfPPi:
[----:B------:R-:W-:Y:S01]  /*0000*/  LDC R1, c[0x0][0x37c] ;  /* 0x0000df00ff017b82 */ /* 0x000fe20000000800 */
[----:B------:R-:W0:Y:S07]  /*0010*/  S2R R3, SR_TID.X ;  /* 0x0000000000037919 */ /* 0x000e2e0000002100 */
[----:B------:R-:W0:Y:S01]  /*0020*/  S2UR UR4, SR_CTAID.X ;  /* 0x00000000000479c3 */ /* 0x000e220000002500 */
[----:B------:R-:W1:Y:S07]  /*0030*/  LDCU.64 UR6, c[0x0][0x380] ;  /* 0x00007000ff0677ac */ /* 0x000e6e0008000a00 */
[----:B------:R-:W0:Y:S02]  /*0040*/  LDC R6, c[0x0][0x360] ;  /* 0x0000d800ff067b82 */ /* 0x000e240000000800 */
[----:B0-----:R-:W-:-:S05]  /*0050*/  IMAD R6, R6, UR4, R3 ;  /* 0x0000000406067c24 */ /* 0x001fca000f8e0203 */
[----:B-1----:R-:W-:Y:S02]  /*0060*/  ISETP.GE.U32.AND P0, PT, R6, UR6, PT ;  /* 0x0000000606007c0c */ /* 0x002fe4000bf06070 */
[----:B------:R-:W-:-:S04]  /*0070*/  SHF.R.S32.HI R7, RZ, 0x1f, R6 ;  /* 0x0000001fff077819 */ /* 0x000fc80000011406 */
[----:B------:R-:W-:-:S13]  /*0080*/  ISETP.GE.AND.EX P0, PT, R7, UR7, PT, P0 ;  /* 0x0000000707007c0c */ /* 0x000fda000bf06300 */
[----:B------:R-:W-:Y:S05]  /*0090*/  @P0 EXIT ;  /* 0x000000000000094d */ /* 0x000fea0003800000 */
[----:B------:R-:W0:Y:S01]  /*00a0*/  LDCU.64 UR6, c[0x0][0x388] ;  /* 0x00007100ff0677ac */ /* 0x000e220008000a00 */
[----:B------:R-:W-:Y:S02]  /*00b0*/  IMAD.MOV.U32 R0, RZ, RZ, RZ ;  /* 0x000000ffff007224 */ /* 0x000fe400078e00ff */
[----:B------:R-:W-:Y:S01]  /*00c0*/  IMAD.MOV.U32 R8, RZ, RZ, RZ ;  /* 0x000000ffff087224 */ /* 0x000fe200078e00ff */
[----:B------:R-:W1:Y:S01]  /*00d0*/  LDCU.64 UR8, c[0x0][0x358] ;  /* 0x00006b00ff0877ac */ /* 0x000e620008000a00 */
[----:B0-----:R-:W-:-:S04]  /*00e0*/  UISETP.GE.U32.AND UP0, UPT, UR6, 0x1, UPT ;  /* 0x000000010600788c */ /* 0x001fc8000bf06070 */
[----:B------:R-:W-:-:S09]  /*00f0*/  UISETP.GE.AND.EX UP0, UPT, UR7, URZ, UPT, UP0 ;  /* 0x000000ff0700728c */ /* 0x000fd2000bf06300 */
[----:B-1----:R-:W-:Y:S05]  /*0100*/  BRA.U !UP0, `(.L_x_0) ;  /* 0x0000000908007547 */ /* 0x002fea000b800000 */
[----:B------:R-:W0:Y:S02]  /*0110*/  LDCU.64 UR4, c[0x0][0x398] ;  /* 0x00007300ff0477ac */ /* 0x000e240008000a00 */
[----:B0-----:R-:W-:-:S04]  /*0120*/  LEA R2, P0, R6, UR4, 0x3 ;  /* 0x0000000406027c11 */ /* 0x001fc8000f8018ff */
[----:B------:R-:W-:-:S06]  /*0130*/  LEA.HI.X R3, R6, UR5, R7, 0x3, P0 ;  /* 0x0000000506037c11 */ /* 0x000fcc00080f1c07 */
[----:B------:R-:W5:Y:S01]  /*0140*/  LDG.E.64 R2, desc[UR8][R2.64] ;  /* 0x0000000802027981 */ /* 0x000f62000c1e1b00 */
[----:B------:R-:W-:Y:S01]  /*0150*/  UISETP.GE.U32.AND UP0, UPT, UR6, 0x4, UPT ;  /* 0x000000040600788c */ /* 0x000fe2000bf06070 */
[----:B------:R-:W-:Y:S01]  /*0160*/  CS2R R8, SRZ ;  /* 0x0000000000087805 */ /* 0x000fe2000001ff00 */
[----:B------:R-:W-:Y:S01]  /*0170*/  IMAD.MOV.U32 R10, RZ, RZ, RZ ;  /* 0x000000ffff0a7224 */ /* 0x000fe200078e00ff */
[----:B------:R-:W-:Y:S01]  /*0180*/  ULOP3.LUT UR10, UR6, 0x3, URZ, 0xc0, !UPT ;  /* 0x00000003060a7892 */ /* 0x000fe2000f8ec0ff */
[----:B------:R-:W-:Y:S01]  /*0190*/  IMAD.MOV.U32 R0, RZ, RZ, RZ ;  /* 0x000000ffff007224 */ /* 0x000fe200078e00ff */
[----:B------:R-:W-:Y:S01]  /*01a0*/  UISETP.GE.U32.AND.EX UP0, UPT, UR7, URZ, UPT, UP0 ;  /* 0x000000ff0700728c */ /* 0x000fe2000bf06100 */
[----:B------:R-:W-:-:S08]  /*01b0*/  UMOV UR4, URZ ;  /* 0x000000ff00047c82 */ /* 0x000fd00008000000 */
[----:B------:R-:W-:Y:S05]  /*01c0*/  BRA.U !UP0, `(.L_x_1) ;  /* 0x0000000508587547 */ /* 0x000fea000b800000 */
[----:B------:R-:W-:Y:S01]  /*01d0*/  ULOP3.LUT UR5, UR6, 0xfffffffc, URZ, 0xc0, !UPT ;  /* 0xfffffffc06057892 */ /* 0x000fe2000f8ec0ff */
[----:B-----5:R-:W-:Y:S01]  /*01e0*/  IADD3 R4, P0, PT, R2, 0x8, RZ ;  /* 0x0000000802047810 */ /* 0x020fe20007f1e0ff */
[----:B------:R-:W-:Y:S01]  /*01f0*/  ULOP3.LUT UR6, UR7, 0x7fffffff, URZ, 0xc0, !UPT ;  /* 0x7fffffff07067892 */ /* 0x000fe2000f8ec0ff */
[----:B------:R-:W-:-:S03]  /*0200*/  IMAD.MOV.U32 R8, RZ, RZ, RZ ;  /* 0x000000ffff087224 */ /* 0x000fc600078e00ff */
[----:B------:R-:W-:Y:S02]  /*0210*/  IMAD.X R5, RZ, RZ, R3, P0 ;  /* 0x000000ffff057224 */ /* 0x000fe400000e0603 */
[----:B------:R-:W-:Y:S01]  /*0220*/  IMAD.U32 R9, RZ, RZ, UR5 ;  /* 0x00000005ff097e24 */ /* 0x000fe2000f8e00ff */
[----:B------:R-:W-:-:S07]  /*0230*/  MOV R10, UR6 ;  /* 0x00000006000a7c02 */ /* 0x000fce0008000f00 */
.L_x_18:
[----:B------:R-:W2:Y:S01]  /*0240*/  LDG.E R11, desc[UR8][R4.64+-0x8] ;  /* 0xfffff808040b7981 */ /* 0x000ea2000c1e1900 */
[----:B------:R-:W-:Y:S01]  /*0250*/  UIADD3 UR5, UP0, UPT, UR5, -0x4, URZ ;  /* 0xfffffffc05057890 */ /* 0x000fe2000ff1e0ff */
[----:B------:R-:W-:Y:S03]  /*0260*/  BSSY.RECONVERGENT B0, `(.L_x_2) ;  /* 0x0000013000007945 */ /* 0x000fe60003800200 */
[----:B------:R-:W-:Y:S02]  /*0270*/  UIADD3.X UR6, UPT, UPT, UR6, -0x1, URZ, UP0, !UPT ;  /* 0xffffffff06067890 */ /* 0x000fe400087fe4ff */
[----:B------:R-:W-:-:S04]  /*0280*/  UISETP.NE.U32.AND UP0, UPT, UR5, URZ, UPT ;  /* 0x000000ff0500728c */ /* 0x000fc8000bf05070 */
[----:B------:R-:W-:Y:S01]  /*0290*/  UISETP.NE.AND.EX UP0, UPT, UR6, URZ, UPT, UP0 ;  /* 0x000000ff0600728c */ /* 0x000fe2000bf05300 */
[----:B--2---:R-:W-:-:S04]  /*02a0*/  SHF.R.S32.HI R12, RZ, 0x1f, R11 ;  /* 0x0000001fff0c7819 */ /* 0x004fc8000001140b */
[----:B------:R-:W-:-:S04]  /*02b0*/  LEA.HI R12, R12, R11, RZ, 0x2 ;  /* 0x0000000b0c0c7211 */ /* 0x000fc800078f10ff */
[----:B------:R-:W-:-:S05]  /*02c0*/  LOP3.LUT R12, R12, 0xfffffffc, RZ, 0xc0, !PT ;  /* 0xfffffffc0c0c7812 */ /* 0x000fca00078ec0ff */
[----:B------:R-:W-:-:S05]  /*02d0*/  IMAD.IADD R12, R11, 0x1, -R12 ;  /* 0x000000010b0c7824 */ /* 0x000fca00078e0a0c */
[----:B------:R-:W-:-:S13]  /*02e0*/  ISETP.NE.AND P0, PT, R12, 0x2, PT ;  /* 0x000000020c00780c */ /* 0x000fda0003f05270 */
[----:B------:R-:W-:Y:S05]  /*02f0*/  @!P0 BRA `(.L_x_3) ;  /* 0x0000000000208947 */ /* 0x000fea0003800000 */
[----:B------:R-:W-:-:S13]  /*0300*/  ISETP.NE.AND P0, PT, R12, 0x1, PT ;  /* 0x000000010c00780c */ /* 0x000fda0003f05270 */
[----:B------:R-:W-:Y:S05]  /*0310*/  @!P0 BRA `(.L_x_4) ;  /* 0x0000000000108947 */ /* 0x000fea0003800000 */
[----:B------:R-:W-:-:S13]  /*0320*/  ISETP.NE.AND P0, PT, R12, RZ, PT ;  /* 0x000000ff0c00720c */ /* 0x000fda0003f05270 */
[----:B------:R-:W-:Y:S02]  /*0330*/  @!P0 VIADD R0, R0, 0x1 ;  /* 0x0000000100008836 */ /* 0x000fe40000000000 */
[----:B------:R-:W-:Y:S01]  /*0340*/  @P0 VIADD R8, R8, 0xffffffff ;  /* 0xffffffff08080836 */ /* 0x000fe20000000000 */
[----:B------:R-:W-:Y:S06]  /*0350*/  BRA `(.L_x_5) ;  /* 0x00000000000c7947 */ /* 0x000fec0003800000 */
.L_x_4:
[----:B------:R-:W-:Y:S01]  /*0360*/  VIADD R0, R0, 0xffffffff ;  /* 0xffffffff00007836 */ /* 0x000fe20000000000 */
[----:B------:R-:W-:Y:S06]  /*0370*/  BRA `(.L_x_5) ;  /* 0x0000000000047947 */ /* 0x000fec0003800000 */
.L_x_3:
[----:B------:R-:W-:-:S07]  /*0380*/  VIADD R8, R8, 0x1 ;  /* 0x0000000108087836 */ /* 0x000fce0000000000 */
.L_x_5:
[----:B------:R-:W-:Y:S05]  /*0390*/  BSYNC.RECONVERGENT B0 ;  /* 0x0000000000007941 */ /* 0x000fea0003800200 */
.L_x_2:
[----:B------:R-:W2:Y:S01]  /*03a0*/  LDG.E R11, desc[UR8][R4.64+-0x4] ;  /* 0xfffffc08040b7981 */ /* 0x000ea2000c1e1900 */
[----:B------:R-:W-:Y:S01]  /*03b0*/  BSSY.RECONVERGENT B0, `(.L_x_6) ;  /* 0x0000010000007945 */ /* 0x000fe20003800200 */
[----:B--2---:R-:W-:-:S04]  /*03c0*/  SHF.R.S32.HI R12, RZ, 0x1f, R11 ;  /* 0x0000001fff0c7819 */ /* 0x004fc8000001140b */
[----:B------:R-:W-:-:S04]  /*03d0*/  LEA.HI R12, R12, R11, RZ, 0x2 ;  /* 0x0000000b0c0c7211 */ /* 0x000fc800078f10ff */
[----:B------:R-:W-:-:S05]  /*03e0*/  LOP3.LUT R12, R12, 0xfffffffc, RZ, 0xc0, !PT ;  /* 0xfffffffc0c0c7812 */ /* 0x000fca00078ec0ff */
[----:B------:R-:W-:-:S05]  /*03f0*/  IMAD.IADD R12, R11, 0x1, -R12 ;  /* 0x000000010b0c7824 */ /* 0x000fca00078e0a0c */
[----:B------:R-:W-:-:S13]  /*0400*/  ISETP.NE.AND P0, PT, R12, RZ, PT ;  /* 0x000000ff0c00720c */ /* 0x000fda0003f05270 */
[----:B------:R-:W-:Y:S05]  /*0410*/  @!P0 BRA `(.L_x_7) ;  /* 0x0000000000208947 */ /* 0x000fea0003800000 */
[----:B------:R-:W-:-:S13]  /*0420*/  ISETP.NE.AND P0, PT, R12, 0x1, PT ;  /* 0x000000010c00780c */ /* 0x000fda0003f05270 */
[----:B------:R-:W-:Y:S05]  /*0430*/  @!P0 BRA `(.L_x_8) ;  /* 0x0000000000108947 */ /* 0x000fea0003800000 */
[----:B------:R-:W-:-:S13]  /*0440*/  ISETP.NE.AND P0, PT, R12, 0x2, PT ;  /* 0x000000020c00780c */ /* 0x000fda0003f05270 */
[----:B------:R-:W-:-:S05]  /*0450*/  @!P0 IADD3 R8, PT, PT, R8, 0x1, RZ ;  /* 0x0000000108088810 */ /* 0x000fca0007ffe0ff */
[----:B------:R-:W-:Y:S01]  /*0460*/  @P0 VIADD R8, R8, 0xffffffff ;  /* 0xffffffff08080836 */ /* 0x000fe20000000000 */
[----:B------:R-:W-:Y:S06]  /*0470*/  BRA `(.L_x_9) ;  /* 0x00000000000c7947 */ /* 0x000fec0003800000 */
.L_x_8:
[----:B------:R-:W-:Y:S01]  /*0480*/  VIADD R0, R0, 0xffffffff ;  /* 0xffffffff00007836 */ /* 0x000fe20000000000 */
[----:B------:R-:W-:Y:S06]  /*0490*/  BRA `(.L_x_9) ;  /* 0x0000000000047947 */ /* 0x000fec0003800000 */
.L_x_7:
[----:B------:R-:W-:-:S07]  /*04a0*/  VIADD R0, R0, 0x1 ;  /* 0x0000000100007836 */ /* 0x000fce0000000000 */
.L_x_9:
[----:B------:R-:W-:Y:S05]  /*04b0*/  BSYNC.RECONVERGENT B0 ;  /* 0x0000000000007941 */ /* 0x000fea0003800200 */
.L_x_6:
        /* <DEDUP_REMOVED lines=11> */
[----:B------:R-:W-:-:S05]  /*0570*/  @!P0 VIADD R8, R8, 0x1 ;  /* 0x0000000108088836 */ /* 0x000fca0000000000 */
[----:B------:R-:W-:Y:S01]  /*0580*/  @P0 IADD3 R8, PT, PT, R8, -0x1, RZ ;  /* 0xffffffff08080810 */ /* 0x000fe20007ffe0ff */
[----:B------:R-:W-:Y:S06]  /*0590*/  BRA `(.L_x_13) ;  /* 0x00000000000c7947 */ /* 0x000fec0003800000 */
.L_x_12:
[----:B------:R-:W-:Y:S01]  /*05a0*/  VIADD R0, R0, 0xffffffff ;  /* 0xffffffff00007836 */ /* 0x000fe20000000000 */
[----:B------:R-:W-:Y:S06]  /*05b0*/  BRA `(.L_x_13) ;  /* 0x0000000000047947 */ /* 0x000fec0003800000 */
.L_x_11:
[----:B------:R-:W-:-:S07]  /*05c0*/  VIADD R0, R0, 0x1 ;  /* 0x0000000100007836 */ /* 0x000fce0000000000 */
.L_x_13:
[----:B------:R-:W-:Y:S05]  /*05d0*/  BSYNC.RECONVERGENT B0 ;  /* 0x0000000000007941 */ /* 0x000fea0003800200 */
.L_x_10:
        /* <DEDUP_REMOVED lines=11> */
[----:B------:R-:W-:-:S04]  /*0690*/  @!P0 VIADD R8, R8, 0x1 ;  /* 0x0000000108088836 */ /* 0x000fc80000000000 */
[----:B------:R-:W-:Y:S01]  /*06a0*/  @P0 VIADD R8, R8, 0xffffffff ;  /* 0xffffffff08080836 */ /* 0x000fe20000000000 */
[----:B------:R-:W-:Y:S06]  /*06b0*/  BRA `(.L_x_17) ;  /* 0x00000000000c7947 */ /* 0x000fec0003800000 */
.L_x_16:
[----:B------:R-:W-:Y:S01]  /*06c0*/  IADD3 R0, PT, PT, R0, -0x1, RZ ;  /* 0xffffffff00007810 */ /* 0x000fe20007ffe0ff */
[----:B------:R-:W-:Y:S06]  /*06d0*/  BRA `(.L_x_17) ;  /* 0x0000000000047947 */ /* 0x000fec0003800000 */
.L_x_15:
[----:B------:R-:W-:-:S07]  /*06e0*/  VIADD R0, R0, 0x1 ;  /* 0x0000000100007836 */ /* 0x000fce0000000000 */
.L_x_17:
[----:B------:R-:W-:Y:S05]  /*06f0*/  BSYNC.RECONVERGENT B0 ;  /* 0x0000000000007941 */ /* 0x000fea0003800200 */
.L_x_14:
[----:B------:R-:W-:-:S05]  /*0700*/  IADD3 R4, P0, PT, R4, 0x10, RZ ;  /* 0x0000001004047810 */ /* 0x000fca0007f1e0ff */
[----:B------:R-:W-:Y:S01]  /*0710*/  IMAD.X R5, RZ, RZ, R5, P0 ;  /* 0x000000ffff057224 */ /* 0x000fe200000e0605 */
[----:B------:R-:W-:Y:S07]  /*0720*/  BRA.U UP0, `(.L_x_18) ;  /* 0xfffffff900c47547 */ /* 0x000fee000b83ffff */
.L_x_1:
[----:B------:R-:W-:-:S04]  /*0730*/  UISETP.NE.U32.AND UP0, UPT, UR10, URZ, UPT ;  /* 0x000000ff0a00728c */ /* 0x000fc8000bf05070 */
[----:B------:R-:W-:-:S09]  /*0740*/  UISETP.NE.AND.EX UP0, UPT, UR4, URZ, UPT, UP0 ;  /* 0x000000ff0400728c */ /* 0x000fd2000bf05300 */
[----:B------:R-:W-:Y:S05]  /*0750*/  BRA.U !UP0, `(.L_x_0) ;  /* 0x00000001086c7547 */ /* 0x000fea000b800000 */
.L_x_23:
[----:B-----5:R-:W-:-:S04]  /*0760*/  LEA R4, P0, R9, R2, 0x2 ;  /* 0x0000000209047211 */ /* 0x020fc800078010ff */
[----:B------:R-:W-:-:S05]  /*0770*/  LEA.HI.X R5, R9, R3, R10, 0x2, P0 ;  /* 0x0000000309057211 */ /* 0x000fca00000f140a */
        /* <DEDUP_REMOVED lines=18> */
.L_x_21:
[----:B------:R-:W-:Y:S01]  /*08a0*/  IADD3 R0, PT, PT, R0, -0x1, RZ ;  /* 0xffffffff00007810 */ /* 0x000fe20007ffe0ff */
[----:B------:R-:W-:Y:S06]  /*08b0*/  BRA `(.L_x_22) ;  /* 0x0000000000047947 */ /* 0x000fec0003800000 */
.L_x_20:
[----:B------:R-:W-:-:S07]  /*08c0*/  VIADD R0, R0, 0x1 ;  /* 0x0000000100007836 */ /* 0x000fce0000000000 */
.L_x_22:
[----:B------:R-:W-:Y:S05]  /*08d0*/  BSYNC.RECONVERGENT B0 ;  /* 0x0000000000007941 */ /* 0x000fea0003800200 */
.L_x_19:
[----:B------:R-:W-:Y:S02]  /*08e0*/  VIADD R9, R9, 0x1 ;  /* 0x0000000109097836 */ /* 0x000fe40000000000 */
[----:B------:R-:W-:Y:S01]  /*08f0*/  IMAD.MOV.U32 R10, RZ, RZ, RZ ;  /* 0x000000ffff0a7224 */ /* 0x000fe200078e00ff */
[----:B------:R-:W-:Y:S06]  /*0900*/  BRA.U UP0, `(.L_x_23) ;  /* 0xfffffffd00947547 */ /* 0x000fec000b83ffff */
.L_x_0:
[----:B-----5:R-:W-:Y:S01]  /*0910*/  IMAD R3, R0, R0, RZ ;  /* 0x0000000000037224 */ /* 0x020fe200078e02ff */
[----:B------:R-:W-:Y:S03]  /*0920*/  BSSY.RECONVERGENT B0, `(.L_x_24) ;  /* 0x000000e000007945 */ /* 0x000fe60003800200 */
[----:B------:R-:W-:-:S05]  /*0930*/  IMAD R3, R8, R8, R3 ;  /* 0x0000000808037224 */ /* 0x000fca00078e0203 */
[----:B------:R-:W-:-:S04]  /*0940*/  I2FP.F32.U32 R0, R3 ;  /* 0x0000000300007245 */ /* 0x000fc80000201000 */
[----:B------:R0:W1:Y:S01]  /*0950*/  MUFU.RSQ R3, R0 ;  /* 0x0000000000037308 */ /* 0x0000620000001400 */
[----:B------:R-:W-:-:S05]  /*0960*/  VIADD R2, R0, 0xf3000000 ;  /* 0xf300000000027836 */ /* 0x000fca0000000000 */
[----:B------:R-:W-:-:S13]  /*0970*/  ISETP.GT.U32.AND P0, PT, R2, 0x727fffff, PT ;  /* 0x727fffff0200780c */ /* 0x000fda0003f04070 */
[----:B01----:R-:W-:Y:S05]  /*0980*/  @!P0 BRA `(.L_x_25) ;  /* 0x00000000000c8947 */ /* 0x003fea0003800000 */
[----:B------:R-:W-:-:S07]  /*0990*/  MOV R9, 0x9b0 ;  /* 0x000009b000097802 */ /* 0x000fce0000000f00 */
[----:B------:R-:W-:Y:S05]  /*09a0*/  CALL.REL.NOINC `($__internal_0_$__cuda_sm20_sqrt_rn_f32_slowpath) ;  /* 0x00000000002c7944 */ /* 0x000fea0003c00000 */
[----:B------:R-:W-:Y:S05]  /*09b0*/  BRA `(.L_x_26) ;  /* 0x0000000000107947 */ /* 0x000fea0003800000 */
.L_x_25:
[----:B------:R-:W-:Y:S01]  /*09c0*/  FMUL.FTZ R5, R0, R3 ;  /* 0x0000000300057220 */ /* 0x000fe20000410000 */
[----:B------:R-:W-:-:S03]  /*09d0*/  FMUL.FTZ R2, R3, 0.5 ;  /* 0x3f00000003027820 */ /* 0x000fc60000410000 */
[----:B------:R-:W-:-:S04]  /*09e0*/  FFMA R0, -R5, R5, R0 ;  /* 0x0000000505007223 */ /* 0x000fc80000000100 */
[----:B------:R-:W-:-:S07]  /*09f0*/  FFMA R5, R0, R2, R5 ;  /* 0x0000000200057223 */ /* 0x000fce0000000005 */
.L_x_26:
[----:B------:R-:W-:Y:S05]  /*0a00*/  BSYNC.RECONVERGENT B0 ;  /* 0x0000000000007941 */ /* 0x000fea0003800200 */
.L_x_24:
[----:B------:R-:W0:Y:S02]  /*0a10*/  LDCU.64 UR4, c[0x0][0x390] ;  /* 0x00007200ff0477ac */ /* 0x000e240008000a00 */
[----:B0-----:R-:W-:-:S04]  /*0a20*/  LEA R2, P0, R6, UR4, 0x2 ;  /* 0x0000000406027c11 */ /* 0x001fc8000f8010ff */
[----:B------:R-:W-:-:S05]  /*0a30*/  LEA.HI.X R3, R6, UR5, R7, 0x2, P0 ;  /* 0x0000000506037c11 */ /* 0x000fca00080f1407 */
[----:B------:R-:W-:Y:S01]  /*0a40*/  STG.E desc[UR8][R2.64], R5 ;  /* 0x0000000502007986 */ /* 0x000fe2000c101908 */
[----:B------:R-:W-:Y:S05]  /*0a50*/  EXIT ;  /* 0x000000000000794d */ /* 0x000fea0003800000 */
        .weak           $__internal_0_$__cuda_sm20_sqrt_rn_f32_slowpath
        .type           $__internal_0_$__cuda_sm20_sqrt_rn_f32_slowpath,@function
        .size           $__internal_0_$__cuda_sm20_sqrt_rn_f32_slowpath,(.L_x_87 - $__internal_0_$__cuda_sm20_sqrt_rn_f32_slowpath)
$__internal_0_$__cuda_sm20_sqrt_rn_f32_slowpath:
[----:B------:R-:W-:-:S13]  /*0a60*/  LOP3.LUT P0, RZ, R0, 0x7fffffff, RZ, 0xc0, !PT ;  /* 0x7fffffff00ff7812 */ /* 0x000fda000780c0ff */
[----:B------:R-:W-:Y:S01]  /*0a70*/  @!P0 IMAD.MOV.U32 R2, RZ, RZ, R0 ;  /* 0x000000ffff028224 */ /* 0x000fe200078e0000 */
[----:B------:R-:W-:Y:S06]  /*0a80*/  @!P0 BRA `(.L_x_27) ;  /* 0x0000000000408947 */ /* 0x000fec0003800000 */
[----:B------:R-:W-:-:S13]  /*0a90*/  FSETP.GEU.FTZ.AND P0, PT, R0, RZ, PT ;  /* 0x000000ff0000720b */ /* 0x000fda0003f1e000 */
[----:B------:R-:W-:Y:S01]  /*0aa0*/  @!P0 MOV R2, 0x7fffffff ;  /* 0x7fffffff00028802 */ /* 0x000fe20000000f00 */
[----:B------:R-:W-:Y:S06]  /*0ab0*/  @!P0 BRA `(.L_x_27) ;  /* 0x0000000000348947 */ /* 0x000fec0003800000 */
[----:B------:R-:W-:-:S13]  /*0ac0*/  FSETP.GTU.FTZ.AND P0, PT, |R0|, +INF , PT ;  /* 0x7f8000000000780b */ /* 0x000fda0003f1c200 */
[----:B------:R-:W-:Y:S01]  /*0ad0*/  @P0 FADD.FTZ R2, R0, 1 ;  /* 0x3f80000000020421 */ /* 0x000fe20000010000 */
[----:B------:R-:W-:Y:S06]  /*0ae0*/  @P0 BRA `(.L_x_27) ;  /* 0x0000000000280947 */ /* 0x000fec0003800000 */
[----:B------:R-:W-:-:S13]  /*0af0*/  FSETP.NEU.FTZ.AND P0, PT, |R0|, +INF , PT ;  /* 0x7f8000000000780b */ /* 0x000fda0003f1d200 */
[----:B------:R-:W-:-:S04]  /*0b00*/  @P0 FFMA R3, R0, 1.84467440737095516160e+19, RZ ;  /* 0x5f80000000030823 */ /* 0x000fc800000000ff */
[----:B------:R-:W0:Y:S02]  /*0b10*/  @P0 MUFU.RSQ R2, R3 ;  /* 0x0000000300020308 */ /* 0x000e240000001400 */
[----:B0-----:R-:W-:Y:S01]  /*0b20*/  @P0 FMUL.FTZ R4, R3, R2 ;  /* 0x0000000203040220 */ /* 0x001fe20000410000 */
[----:B------:R-:W-:Y:S01]  /*0b30*/  @P0 FMUL.FTZ R8, R2, 0.5 ;  /* 0x3f00000002080820 */ /* 0x000fe20000410000 */
[----:B------:R-:W-:Y:S02]  /*0b40*/  @!P0 IMAD.MOV.U32 R2, RZ, RZ, R0 ;  /* 0x000000ffff028224 */ /* 0x000fe400078e0000 */
[----:B------:R-:W-:-:S04]  /*0b50*/  @P0 FADD.FTZ R5, -R4, -RZ ;  /* 0x800000ff04050221 */ /* 0x000fc80000010100 */
[----:B------:R-:W-:-:S04]  /*0b60*/  @P0 FFMA R5, R4, R5, R3 ;  /* 0x0000000504050223 */ /* 0x000fc80000000003 */
[----:B------:R-:W-:-:S04]  /*0b70*/  @P0 FFMA R5, R5, R8, R4 ;  /* 0x0000000805050223 */ /* 0x000fc80000000004 */
[----:B------:R-:W-:-:S07]  /*0b80*/  @P0 FMUL.FTZ R2, R5, 2.3283064365386962891e-10 ;  /* 0x2f80000005020820 */ /* 0x000fce0000410000 */
.L_x_27:
[----:B------:R-:W-:Y:S02]  /*0b90*/  IMAD.MOV.U32 R5, RZ, RZ, R2 ;  /* 0x000000ffff057224 */ /* 0x000fe400078e0002 */
[----:B------:R-:W-:Y:S02]  /*0ba0*/  IMAD.MOV.U32 R2, RZ, RZ, R9 ;  /* 0x000000ffff027224 */ /* 0x000fe400078e0009 */
[----:B------:R-:W-:-:S04]  /*0bb0*/  IMAD.MOV.U32 R3, RZ, RZ, 0x0 ;  /* 0x00000000ff037424 */ /* 0x000fc800078e00ff */
[----:B------:R-:W-:Y:S05]  /*0bc0*/  RET.REL.NODEC R2 `(_Z24calculateWithCudaManagedllPfPPi) ;  /* 0xfffffff4020c7950 */ /* 0x000fea0003c3ffff */
.L_x_28:
[----:B------:R-:W-:-:S00]  /*0bd0*/  BRA `(.L_x_28) ;  /* 0xfffffffc00fc7947 */ /* 0x000fc0000383ffff */
[----:B------:R-:W-:-:S00]  /*0be0*/  NOP ;  /* 0x0000000000007918 */ /* 0x000fc00000000000 */
        /* <DEDUP_REMOVED lines=9> */
.L_x_87:


//--------------------- .text._Z27calculateWithCudaMallocHostllPfPPi --------------------------
	.section	.text._Z27calculateWithCudaMallocHostllPfPPi,"ax",@progbits
	.align	128
        .global         _Z27calculateWithCudaMallocHostllPfPPi
        .type           _Z27calculateWithCudaMallocHostllPfPPi,@function
        .size           _Z27calculateWithCudaMallocHostllPfPPi,(.L_x_88 - _Z27calculateWithCudaMallocHostllPfPPi)
        .other          _Z27calculateWithCudaMallocHostllPfPPi,@"STO_CUDA_ENTRY STV_DEFAULT"
_Z27calculateWithCudaMallocHostllPfPPi:
.text._Z27calculateWithCudaMallocHostllPfPPi:
        /* <DEDUP_REMOVED lines=36> */
.L_x_47:
        /* <DEDUP_REMOVED lines=18> */
.L_x_33:
[----:B------:R-:W-:Y:S01]  /*0360*/  VIADD R0, R0, 0xffffffff ;  /* 0xffffffff00007836 */ /* 0x000fe20000000000 */
[----:B------:R-:W-:Y:S06]  /*0370*/  BRA `(.L_x_34) ;  /* 0x0000000000047947 */ /* 0x000fec0003800000 */
.L_x_32:
[----:B------:R-:W-:-:S07]  /*0380*/  VIADD R8, R8, 0x1 ;  /* 0x0000000108087836 */ /* 0x000fce0000000000 */
.L_x_34:
[----:B------:R-:W-:Y:S05]  /*0390*/  BSYNC.RECONVERGENT B0 ;  /* 0x0000000000007941 */ /* 0x000fea0003800200 */
.L_x_31:
        /* <DEDUP_REMOVED lines=14> */
.L_x_37:
[----:B------:R-:W-:Y:S01]  /*0480*/  VIADD R0, R0, 0xffffffff ;  /* 0xffffffff00007836 */ /* 0x000fe20000000000 */
[----:B------:R-:W-:Y:S06]  /*0490*/  BRA `(.L_x_38) ;  /* 0x0000000000047947 */ /* 0x000fec0003800000 */
.L_x_36:
[----:B------:R-:W-:-:S07]  /*04a0*/  VIADD R0, R0, 0x1 ;  /* 0x0000000100007836 */ /* 0x000fce0000000000 */
.L_x_38:
[----:B------:R-:W-:Y:S05]  /*04b0*/  BSYNC.RECONVERGENT B0 ;  /* 0x0000000000007941 */ /* 0x000fea0003800200 */
.L_x_35:
        /* <DEDUP_REMOVED lines=14> */
.L_x_41:
[----:B------:R-:W-:Y:S01]  /*05a0*/  VIADD R0, R0, 0xffffffff ;  /* 0xffffffff00007836 */ /* 0x000fe20000000000 */
[----:B------:R-:W-:Y:S06]  /*05b0*/  BRA `(.L_x_42) ;  /* 0x0000000000047947 */ /* 0x000fec0003800000 */
.L_x_40:
[----:B------:R-:W-:-:S07]  /*05c0*/  VIADD R0, R0, 0x1 ;  /* 0x0000000100007836 */ /* 0x000fce0000000000 */
.L_x_42:
[----:B------:R-:W-:Y:S05]  /*05d0*/  BSYNC.RECONVERGENT B0 ;  /* 0x0000000000007941 */ /* 0x000fea0003800200 */
.L_x_39:
        /* <DEDUP_REMOVED lines=14> */
.L_x_45:
[----:B------:R-:W-:Y:S01]  /*06c0*/  IADD3 R0, PT, PT, R0, -0x1, RZ ;  /* 0xffffffff00007810 */ /* 0x000fe20007ffe0ff */
[----:B------:R-:W-:Y:S06]  /*06d0*/  BRA `(.L_x_46) ;  /* 0x0000000000047947 */ /* 0x000fec0003800000 */
.L_x_44:
[----:B------:R-:W-:-:S07]  /*06e0*/  VIADD R0, R0, 0x1 ;  /* 0x0000000100007836 */ /* 0x000fce0000000000 */
.L_x_46:
[----:B------:R-:W-:Y:S05]  /*06f0*/  BSYNC.RECONVERGENT B0 ;  /* 0x0000000000007941 */ /* 0x000fea0003800200 */
.L_x_43:
[----:B------:R-:W-:-:S05]  /*0700*/  IADD3 R4, P0, PT, R4, 0x10, RZ ;  /* 0x0000001004047810 */ /* 0x000fca0007f1e0ff */
[----:B------:R-:W-:Y:S01]  /*0710*/  IMAD.X R5, RZ, RZ, R5, P0 ;  /* 0x000000ffff057224 */ /* 0x000fe200000e0605 */
[----:B------:R-:W-:Y:S07]  /*0720*/  BRA.U UP0, `(.L_x_47) ;  /* 0xfffffff900c47547 */ /* 0x000fee000b83ffff */
.L_x_30:
[----:B------:R-:W-:-:S04]  /*0730*/  UISETP.NE.U32.AND UP0, UPT, UR10, URZ, UPT ;  /* 0x000000ff0a00728c */ /* 0x000fc8000bf05070 */
[----:B------:R-:W-:-:S09]  /*0740*/  UISETP.NE.AND.EX UP0, UPT, UR4, URZ, UPT, UP0 ;  /* 0x000000ff0400728c */ /* 0x000fd2000bf05300 */
[----:B------:R-:W-:Y:S05]  /*0750*/  BRA.U !UP0, `(.L_x_29) ;  /* 0x00000001086c7547 */ /* 0x000fea000b800000 */
.L_x_52:
        /* <DEDUP_REMOVED lines=20> */
.L_x_50:
[----:B------:R-:W-:Y:S01]  /*08a0*/  IADD3 R0, PT, PT, R0, -0x1, RZ ;  /* 0xffffffff00007810 */ /* 0x000fe20007ffe0ff */
[----:B------:R-:W-:Y:S06]  /*08b0*/  BRA `(.L_x_51) ;  /* 0x0000000000047947 */ /* 0x000fec0003800000 */
.L_x_49:
[----:B------:R-:W-:-:S07]  /*08c0*/  VIADD R0, R0, 0x1 ;  /* 0x0000000100007836 */ /* 0x000fce0000000000 */
.L_x_51:
[----:B------:R-:W-:Y:S05]  /*08d0*/  BSYNC.RECONVERGENT B0 ;  /* 0x0000000000007941 */ /* 0x000fea0003800200 */
.L_x_48:
[----:B------:R-:W-:Y:S02]  /*08e0*/  VIADD R9, R9, 0x1 ;  /* 0x0000000109097836 */ /* 0x000fe40000000000 */
[----:B------:R-:W-:Y:S01]  /*08f0*/  IMAD.MOV.U32 R10, RZ, RZ, RZ ;  /* 0x000000ffff0a7224 */ /* 0x000fe200078e00ff */
[----:B------:R-:W-:Y:S06]  /*0900*/  BRA.U UP0, `(.L_x_52) ;  /* 0xfffffffd00947547 */ /* 0x000fec000b83ffff */
.L_x_29:
        /* <DEDUP_REMOVED lines=9> */
[----:B------:R-:W-:Y:S05]  /*09a0*/  CALL.REL.NOINC `($__internal_1_$__cuda_sm20_sqrt_rn_f32_slowpath) ;  /* 0x00000000002c7944 */ /* 0x000fea0003c00000 */
[----:B------:R-:W-:Y:S05]  /*09b0*/  BRA `(.L_x_55) ;  /* 0x0000000000107947 */ /* 0x000fea0003800000 */
.L_x_54:
[----:B------:R-:W-:Y:S01]  /*09c0*/  FMUL.FTZ R5, R0, R3 ;  /* 0x0000000300057220 */ /* 0x000fe20000410000 */
[----:B------:R-:W-:-:S03]  /*09d0*/  FMUL.FTZ R2, R3, 0.5 ;  /* 0x3f00000003027820 */ /* 0x000fc60000410000 */
[----:B------:R-:W-:-:S04]  /*09e0*/  FFMA R0, -R5, R5, R0 ;  /* 0x0000000505007223 */ /* 0x000fc80000000100 */
[----:B------:R-:W-:-:S07]  /*09f0*/  FFMA R5, R0, R2, R5 ;  /* 0x0000000200057223 */ /* 0x000fce0000000005 */
.L_x_55:
[----:B------:R-:W-:Y:S05]  /*0a00*/  BSYNC.RECONVERGENT B0 ;  /* 0x0000000000007941 */ /* 0x000fea0003800200 */
.L_x_53:
[----:B------:R-:W0:Y:S02]  /*0a10*/  LDCU.64 UR4, c[0x0][0x390] ;  /* 0x00007200ff0477ac */ /* 0x000e240008000a00 */
[----:B0-----:R-:W-:-:S04]  /*0a20*/  LEA R2, P0, R6, UR4, 0x2 ;  /* 0x0000000406027c11 */ /* 0x001fc8000f8010ff */
[----:B------:R-:W-:-:S05]  /*0a30*/  LEA.HI.X R3, R6, UR5, R7, 0x2, P0 ;  /* 0x0000000506037c11 */ /* 0x000fca00080f1407 */
[----:B------:R-:W-:Y:S01]  /*0a40*/  STG.E desc[UR8][R2.64], R5 ;  /* 0x0000000502007986 */ /* 0x000fe2000c101908 */
[----:B------:R-:W-:Y:S05]  /*0a50*/  EXIT ;  /* 0x000000000000794d */ /* 0x000fea0003800000 */
        .weak           $__internal_1_$__cuda_sm20_sqrt_rn_f32_slowpath
        .type           $__internal_1_$__cuda_sm20_sqrt_rn_f32_slowpath,@function
        .size           $__internal_1_$__cuda_sm20_sqrt_rn_f32_slowpath,(.L_x_88 - $__internal_1_$__cuda_sm20_sqrt_rn_f32_slowpath)
$__internal_1_$__cuda_sm20_sqrt_rn_f32_slowpath:
        /* <DEDUP_REMOVED lines=19> */
.L_x_56:
[----:B------:R-:W-:Y:S02]  /*0b90*/  IMAD.MOV.U32 R5, RZ, RZ, R2 ;  /* 0x000000ffff057224 */ /* 0x000fe400078e0002 */
[----:B------:R-:W-:Y:S02]  /*0ba0*/  IMAD.MOV.U32 R2, RZ, RZ, R9 ;  /* 0x000000ffff027224 */ /* 0x000fe400078e0009 */
[----:B------:R-:W-:-:S04]  /*0bb0*/  IMAD.MOV.U32 R3, RZ, RZ, 0x0 ;  /* 0x00000000ff037424 */ /* 0x000fc800078e00ff */
[----:B------:R-:W-:Y:S05]  /*0bc0*/  RET.REL.NODEC R2 `(_Z27calculateWithCudaMallocHostllPfPPi) ;  /* 0xfffffff4020c7950 */ /* 0x000fea0003c3ffff */
.L_x_57:
        /* <DEDUP_REMOVED lines=11> */
.L_x_88:


//--------------------- .text._Z23calculateWithCudaMallocllPfPPi --------------------------
	.section	.text._Z23calculateWithCudaMallocllPfPPi,"ax",@progbits
	.align	128
        .global         _Z23calculateWithCudaMallocllPfPPi
        .type           _Z23calculateWithCudaMallocllPfPPi,@function
        .size           _Z23calculateWithCudaMallocllPfPPi,(.L_x_89 - _Z23calculateWithCudaMallocllPfPPi)
        .other          _Z23calculateWithCudaMallocllPfPPi,@"STO_CUDA_ENTRY STV_DEFAULT"
_Z23calculateWithCudaMallocllPfPPi:
.text._Z23calculateWithCudaMallocllPfPPi:
        /* <DEDUP_REMOVED lines=36> */
.L_x_76:
        /* <DEDUP_REMOVED lines=18> */
.L_x_62:
[----:B------:R-:W-:Y:S01]  /*0360*/  VIADD R0, R0, 0xffffffff ;  /* 0xffffffff00007836 */ /* 0x000fe20000000000 */
[----:B------:R-:W-:Y:S06]  /*0370*/  BRA `(.L_x_63) ;  /* 0x0000000000047947 */ /* 0x000fec0003800000 */
.L_x_61:
[----:B------:R-:W-:-:S07]  /*0380*/  VIADD R8, R8, 0x1 ;  /* 0x0000000108087836 */ /* 0x000fce0000000000 */
.L_x_63:
[----:B------:R-:W-:Y:S05]  /*0390*/  BSYNC.RECONVERGENT B0 ;  /* 0x0000000000007941 */ /* 0x000fea0003800200 */
.L_x_60:
        /* <DEDUP_REMOVED lines=14> */
.L_x_66:
[----:B------:R-:W-:Y:S01]  /*0480*/  VIADD R0, R0, 0xffffffff ;  /* 0xffffffff00007836 */ /* 0x000fe20000000000 */
[----:B------:R-:W-:Y:S06]  /*0490*/  BRA `(.L_x_67) ;  /* 0x0000000000047947 */ /* 0x000fec0003800000 */
.L_x_65:
[----:B------:R-:W-:-:S07]  /*04a0*/  VIADD R0, R0, 0x1 ;  /* 0x0000000100007836 */ /* 0x000fce0000000000 */
.L_x_67:
[----:B------:R-:W-:Y:S05]  /*04b0*/  BSYNC.RECONVERGENT B0 ;  /* 0x0000000000007941 */ /* 0x000fea0003800200 */
.L_x_64:
        /* <DEDUP_REMOVED lines=14> */
.L_x_70:
[----:B------:R-:W-:Y:S01]  /*05a0*/  VIADD R0, R0, 0xffffffff ;  /* 0xffffffff00007836 */ /* 0x000fe20000000000 */
[----:B------:R-:W-:Y:S06]  /*05b0*/  BRA `(.L_x_71) ;  /* 0x0000000000047947 */ /* 0x000fec0003800000 */
.L_x_69:
[----:B------:R-:W-:-:S07]  /*05c0*/  VIADD R0, R0, 0x1 ;  /* 0x0000000100007836 */ /* 0x000fce0000000000 */
.L_x_71:
[----:B------:R-:W-:Y:S05]  /*05d0*/  BSYNC.RECONVERGENT B0 ;  /* 0x0000000000007941 */ /* 0x000fea0003800200 */
.L_x_68:
        /* <DEDUP_REMOVED lines=14> */
.L_x_74:
[----:B------:R-:W-:Y:S01]  /*06c0*/  IADD3 R0, PT, PT, R0, -0x1, RZ ;  /* 0xffffffff00007810 */ /* 0x000fe20007ffe0ff */
[----:B------:R-:W-:Y:S06]  /*06d0*/  BRA `(.L_x_75) ;  /* 0x0000000000047947 */ /* 0x000fec0003800000 */
.L_x_73:
[----:B------:R-:W-:-:S07]  /*06e0*/  VIADD R0, R0, 0x1 ;  /* 0x0000000100007836 */ /* 0x000fce0000000000 */
.L_x_75:
[----:B------:R-:W-:Y:S05]  /*06f0*/  BSYNC.RECONVERGENT B0 ;  /* 0x0000000000007941 */ /* 0x000fea0003800200 */
.L_x_72:
[----:B------:R-:W-:-:S05]  /*0700*/  IADD3 R4, P0, PT, R4, 0x10, RZ ;  /* 0x0000001004047810 */ /* 0x000fca0007f1e0ff */
[----:B------:R-:W-:Y:S01]  /*0710*/  IMAD.X R5, RZ, RZ, R5, P0 ;  /* 0x000000ffff057224 */ /* 0x000fe200000e0605 */
[----:B------:R-:W-:Y:S07]  /*0720*/  BRA.U UP0, `(.L_x_76) ;  /* 0xfffffff900c47547 */ /* 0x000fee000b83ffff */
.L_x_59:
[----:B------:R-:W-:-:S04]  /*0730*/  UISETP.NE.U32.AND UP0, UPT, UR10, URZ, UPT ;  /* 0x000000ff0a00728c */ /* 0x000fc8000bf05070 */
[----:B------:R-:W-:-:S09]  /*0740*/  UISETP.NE.AND.EX UP0, UPT, UR4, URZ, UPT, UP0 ;  /* 0x000000ff0400728c */ /* 0x000fd2000bf05300 */
[----:B------:R-:W-:Y:S05]  /*0750*/  BRA.U !UP0, `(.L_x_58) ;  /* 0x00000001086c7547 */ /* 0x000fea000b800000 */
.L_x_81:
        /* <DEDUP_REMOVED lines=20> */
.L_x_79:
[----:B------:R-:W-:Y:S01]  /*08a0*/  IADD3 R0, PT, PT, R0, -0x1, RZ ;  /* 0xffffffff00007810 */ /* 0x000fe20007ffe0ff */
[----:B------:R-:W-:Y:S06]  /*08b0*/  BRA `(.L_x_80) ;  /* 0x0000000000047947 */ /* 0x000fec0003800000 */
.L_x_78:
[----:B------:R-:W-:-:S07]  /*08c0*/  VIADD R0, R0, 0x1 ;  /* 0x0000000100007836 */ /* 0x000fce0000000000 */
.L_x_80:
[----:B------:R-:W-:Y:S05]  /*08d0*/  BSYNC.RECONVERGENT B0 ;  /* 0x0000000000007941 */ /* 0x000fea0003800200 */
.L_x_77:
[----:B------:R-:W-:Y:S02]  /*08e0*/  VIADD R9, R9, 0x1 ;  /* 0x0000000109097836 */ /* 0x000fe40000000000 */
[----:B------:R-:W-:Y:S01]  /*08f0*/  IMAD.MOV.U32 R10, RZ, RZ, RZ ;  /* 0x000000ffff0a7224 */ /* 0x000fe200078e00ff */
[----:B------:R-:W-:Y:S06]  /*0900*/  BRA.U UP0, `(.L_x_81) ;  /* 0xfffffffd00947547 */ /* 0x000fec000b83ffff */
.L_x_58:
        /* <DEDUP_REMOVED lines=9> */
[----:B------:R-:W-:Y:S05]  /*09a0*/  CALL.REL.NOINC `($__internal_2_$__cuda_sm20_sqrt_rn_f32_slowpath) ;  /* 0x00000000002c7944 */ /* 0x000fea0003c00000 */
[----:B------:R-:W-:Y:S05]  /*09b0*/  BRA `(.L_x_84) ;  /* 0x0000000000107947 */ /* 0x000fea0003800000 */
.L_x_83:
[----:B------:R-:W-:Y:S01]  /*09c0*/  FMUL.FTZ R5, R0, R3 ;  /* 0x0000000300057220 */ /* 0x000fe20000410000 */
[----:B------:R-:W-:-:S03]  /*09d0*/  FMUL.FTZ R2, R3, 0.5 ;  /* 0x3f00000003027820 */ /* 0x000fc60000410000 */
[----:B------:R-:W-:-:S04]  /*09e0*/  FFMA R0, -R5, R5, R0 ;  /* 0x0000000505007223 */ /* 0x000fc80000000100 */
[----:B------:R-:W-:-:S07]  /*09f0*/  FFMA R5, R0, R2, R5 ;  /* 0x0000000200057223 */ /* 0x000fce0000000005 */
.L_x_84:
[----:B------:R-:W-:Y:S05]  /*0a00*/  BSYNC.RECONVERGENT B0 ;  /* 0x0000000000007941 */ /* 0x000fea0003800200 */
.L_x_82:
[----:B------:R-:W0:Y:S02]  /*0a10*/  LDCU.64 UR4, c[0x0][0x390] ;  /* 0x00007200ff0477ac */ /* 0x000e240008000a00 */
[----:B0-----:R-:W-:-:S04]  /*0a20*/  LEA R2, P0, R6, UR4, 0x2 ;  /* 0x0000000406027c11 */ /* 0x001fc8000f8010ff */
[----:B------:R-:W-:-:S05]  /*0a30*/  LEA.HI.X R3, R6, UR5, R7, 0x2, P0 ;  /* 0x0000000506037c11 */ /* 0x000fca00080f1407 */
[----:B------:R-:W-:Y:S01]  /*0a40*/  STG.E desc[UR8][R2.64], R5 ;  /* 0x0000000502007986 */ /* 0x000fe2000c101908 */
[----:B------:R-:W-:Y:S05]  /*0a50*/  EXIT ;  /* 0x000000000000794d */ /* 0x000fea0003800000 */
        .weak           $__internal_2_$__cuda_sm20_sqrt_rn_f32_slowpath
        .type           $__internal_2_$__cuda_sm20_sqrt_rn_f32_slowpath,@function
        .size           $__internal_2_$__cuda_sm20_sqrt_rn_f32_slowpath,(.L_x_89 - $__internal_2_$__cuda_sm20_sqrt_rn_f32_slowpath)
$__internal_2_$__cuda_sm20_sqrt_rn_f32_slowpath:
        /* <DEDUP_REMOVED lines=19> */
.L_x_85:
[----:B------:R-:W-:Y:S02]  /*0b90*/  IMAD.MOV.U32 R5, RZ, RZ, R2 ;  /* 0x000000ffff057224 */ /* 0x000fe400078e0002 */
[----:B------:R-:W-:Y:S02]  /*0ba0*/  IMAD.MOV.U32 R2, RZ, RZ, R9 ;  /* 0x000000ffff027224 */ /* 0x000fe400078e0009 */
[----:B------:R-:W-:-:S04]  /*0bb0*/  IMAD.MOV.U32 R3, RZ, RZ, 0x0 ;  /* 0x00000000ff037424 */ /* 0x000fc800078e00ff */
[----:B------:R-:W-:Y:S05]  /*0bc0*/  RET.REL.NODEC R2 `(_Z23calculateWithCudaMallocllPfPPi) ;  /* 0xfffffff4020c7950 */ /* 0x000fea0003c3ffff */
.L_x_86:
        /* <DEDUP_REMOVED lines=11> */
.L_x_89:


//--------------------- .nv.shared.reserved.0     --------------------------
	.section	.nv.shared.reserved.0,"aw",@nobits
	.weak		__nv_reservedSMEM_offset_0_alias
	.size		__nv_reservedSMEM_offset_0_alias, 0, 64
	.other		__nv_reservedSMEM_offset_0_alias,@"STO_CUDA_RESERVED_SHARED STV_DEFAULT"
__nv_reservedSMEM_offset_0_alias:
	.zero		0
	.zero		64


//--------------------- .nv.constant0._Z24calculateWithCudaManagedllPfPPi --------------------------
	.section	.nv.constant0._Z24calculateWithCudaManagedllPfPPi,"a",@progbits
	.sectionflags	@""
	.align	4
.nv.constant0._Z24calculateWithCudaManagedllPfPPi:
	.zero		928


//--------------------- .nv.constant0._Z27calculateWithCudaMallocHostllPfPPi --------------------------
	.section	.nv.constant0._Z27calculateWithCudaMallocHostllPfPPi,"a",@progbits
	.sectionflags	@""
	.align	4
.nv.constant0._Z27calculateWithCudaMallocHostllPfPPi:
	.zero		928


//--------------------- .nv.constant0._Z23calculateWithCudaMallocllPfPPi --------------------------
	.section	.nv.constant0._Z23calculateWithCudaMallocllPfPPi,"a",@progbits
	.sectionflags	@""
	.align	4
.nv.constant0._Z23calculateWithCudaMallocllPfPPi:
	.zero		928


//--------------------- SYMBOLS --------------------------

	.type		.nv.reservedSmem.offset0,@object
	.size		.nv.reservedSmem.offset0,0x4
